//
// Generated by NVIDIA NVVM Compiler
//
// Compiler Build ID: CL-36424714
// Cuda compilation tools, release 13.0, V13.0.88
// Based on NVVM 20.0.0
//

.version 9.0
.target sm_100
.address_size 64

	// .globl	_Z13divide_kernelPfS_S_S_S_S_S_iiii
.extern .shared .align 16 .b8 shared_mem[];

.visible .entry _Z13divide_kernelPfS_S_S_S_S_S_iiii(
	.param .u64 .ptr .align 1 _Z13divide_kernelPfS_S_S_S_S_S_iiii_param_0,
	.param .u64 .ptr .align 1 _Z13divide_kernelPfS_S_S_S_S_S_iiii_param_1,
	.param .u64 .ptr .align 1 _Z13divide_kernelPfS_S_S_S_S_S_iiii_param_2,
	.param .u64 .ptr .align 1 _Z13divide_kernelPfS_S_S_S_S_S_iiii_param_3,
	.param .u64 .ptr .align 1 _Z13divide_kernelPfS_S_S_S_S_S_iiii_param_4,
	.param .u64 .ptr .align 1 _Z13divide_kernelPfS_S_S_S_S_S_iiii_param_5,
	.param .u64 .ptr .align 1 _Z13divide_kernelPfS_S_S_S_S_S_iiii_param_6,
	.param .u32 _Z13divide_kernelPfS_S_S_S_S_S_iiii_param_7,
	.param .u32 _Z13divide_kernelPfS_S_S_S_S_S_iiii_param_8,
	.param .u32 _Z13divide_kernelPfS_S_S_S_S_S_iiii_param_9,
	.param .u32 _Z13divide_kernelPfS_S_S_S_S_S_iiii_param_10
)
{
	.reg .pred 	%p<4>;
	.reg .b32 	%r<13>;
	.reg .b32 	%f<9>;
	.reg .b64 	%rd<22>;

	ld.param.u64 	%rd1, [_Z13divide_kernelPfS_S_S_S_S_S_iiii_param_0];
	ld.param.u64 	%rd2, [_Z13divide_kernelPfS_S_S_S_S_S_iiii_param_1];
	ld.param.u64 	%rd3, [_Z13divide_kernelPfS_S_S_S_S_S_iiii_param_2];
	ld.param.u64 	%rd4, [_Z13divide_kernelPfS_S_S_S_S_S_iiii_param_4];
	ld.param.u64 	%rd5, [_Z13divide_kernelPfS_S_S_S_S_S_iiii_param_5];
	ld.param.u64 	%rd6, [_Z13divide_kernelPfS_S_S_S_S_S_iiii_param_6];
	ld.param.u32 	%r4, [_Z13divide_kernelPfS_S_S_S_S_S_iiii_param_7];
	ld.param.u32 	%r3, [_Z13divide_kernelPfS_S_S_S_S_S_iiii_param_8];
	mov.u32 	%r5, %ctaid.y;
	mov.u32 	%r6, %ntid.y;
	mov.u32 	%r7, %tid.y;
	mad.lo.s32 	%r1, %r5, %r6, %r7;
	mov.u32 	%r8, %ctaid.x;
	mov.u32 	%r9, %ntid.x;
	mov.u32 	%r10, %tid.x;
	mad.lo.s32 	%r2, %r8, %r9, %r10;
	setp.ge.s32 	%p1, %r1, %r4;
	setp.ge.s32 	%p2, %r2, %r3;
	or.pred  	%p3, %p1, %p2;
	@%p3 bra 	$L__BB0_2;
	cvta.to.global.u64 	%rd7, %rd2;
	cvta.to.global.u64 	%rd8, %rd3;
	cvta.to.global.u64 	%rd9, %rd1;
	cvta.to.global.u64 	%rd10, %rd4;
	cvta.to.global.u64 	%rd11, %rd5;
	cvta.to.global.u64 	%rd12, %rd6;
	mov.u32 	%r11, %ctaid.z;
	mul.wide.u32 	%rd13, %r11, 4;
	add.s64 	%rd14, %rd7, %rd13;
	ld.global.f32 	%f1, [%rd14];
	add.s64 	%rd15, %rd8, %rd13;
	ld.global.f32 	%f2, [%rd15];
	mad.lo.s32 	%r12, %r3, %r1, %r2;
	mul.wide.s32 	%rd16, %r12, 4;
	add.s64 	%rd17, %rd9, %rd16;
	ld.global.f32 	%f3, [%rd17];
	mul.wide.s32 	%rd18, %r2, 4;
	add.s64 	%rd19, %rd10, %rd18;
	ld.global.f32 	%f4, [%rd19];
	fma.rn.f32 	%f5, %f1, %f4, %f3;
	add.s64 	%rd20, %rd11, %rd16;
	ld.global.f32 	%f6, [%rd20];
	fma.rn.f32 	%f7, %f2, %f4, %f6;
	div.rn.f32 	%f8, %f5, %f7;
	add.s64 	%rd21, %rd12, %rd16;
	st.global.f32 	[%rd21], %f8;
$L__BB0_2:
	ret;

}
	// .globl	_Z13reduce_kernelPfS_iii
.visible .entry _Z13reduce_kernelPfS_iii(
	.param .u64 .ptr .align 1 _Z13reduce_kernelPfS_iii_param_0,
	.param .u64 .ptr .align 1 _Z13reduce_kernelPfS_iii_param_1,
	.param .u32 _Z13reduce_kernelPfS_iii_param_2,
	.param .u32 _Z13reduce_kernelPfS_iii_param_3,
	.param .u32 _Z13reduce_kernelPfS_iii_param_4
)
{
	.reg .pred 	%p<12>;
	.reg .b32 	%r<48>;
	.reg .b32 	%f<83>;
	.reg .b64 	%rd<16>;

	ld.param.u64 	%rd4, [_Z13reduce_kernelPfS_iii_param_0];
	ld.param.u64 	%rd3, [_Z13reduce_kernelPfS_iii_param_1];
	ld.param.u32 	%r29, [_Z13reduce_kernelPfS_iii_param_2];
	ld.param.u32 	%r27, [_Z13reduce_kernelPfS_iii_param_3];
	ld.param.u32 	%r28, [_Z13reduce_kernelPfS_iii_param_4];
	cvta.to.global.u64 	%rd1, %rd4;
	mov.u32 	%r30, %ctaid.y;
	mov.u32 	%r31, %ntid.y;
	mov.u32 	%r32, %tid.y;
	mad.lo.s32 	%r1, %r30, %r31, %r32;
	mov.u32 	%r33, %ctaid.x;
	mov.u32 	%r34, %ntid.x;
	mov.u32 	%r35, %tid.x;
	mad.lo.s32 	%r2, %r33, %r34, %r35;
	setp.ge.s32 	%p1, %r1, %r29;
	@%p1 bra 	$L__BB1_16;
	div.s32 	%r3, %r27, %r28;
	setp.ge.s32 	%p2, %r2, %r3;
	@%p2 bra 	$L__BB1_16;
	setp.lt.s32 	%p3, %r28, 1;
	mov.f32 	%f82, 0f3F800000;
	@%p3 bra 	$L__BB1_15;
	mul.lo.s32 	%r4, %r27, %r1;
	mul.lo.s32 	%r5, %r28, %r2;
	add.s32 	%r6, %r5, %r4;
	and.b32  	%r7, %r28, 15;
	setp.lt.u32 	%p4, %r28, 16;
	mov.f32 	%f82, 0f3F800000;
	mov.b32 	%r44, 0;
	@%p4 bra 	$L__BB1_6;
	and.b32  	%r44, %r28, 2147483632;
	neg.s32 	%r42, %r44;
	add.s64 	%rd2, %rd1, 32;
	mov.f32 	%f82, 0f3F800000;
	mov.u32 	%r41, %r6;
$L__BB1_5:
	.pragma "nounroll";
	mul.wide.s32 	%rd5, %r41, 4;
	add.s64 	%rd6, %rd2, %rd5;
	ld.global.f32 	%f18, [%rd6+-32];
	mul.f32 	%f19, %f82, %f18;
	ld.global.f32 	%f20, [%rd6+-28];
	mul.f32 	%f21, %f19, %f20;
	ld.global.f32 	%f22, [%rd6+-24];
	mul.f32 	%f23, %f21, %f22;
	ld.global.f32 	%f24, [%rd6+-20];
	mul.f32 	%f25, %f23, %f24;
	ld.global.f32 	%f26, [%rd6+-16];
	mul.f32 	%f27, %f25, %f26;
	ld.global.f32 	%f28, [%rd6+-12];
	mul.f32 	%f29, %f27, %f28;
	ld.global.f32 	%f30, [%rd6+-8];
	mul.f32 	%f31, %f29, %f30;
	ld.global.f32 	%f32, [%rd6+-4];
	mul.f32 	%f33, %f31, %f32;
	ld.global.f32 	%f34, [%rd6];
	mul.f32 	%f35, %f33, %f34;
	ld.global.f32 	%f36, [%rd6+4];
	mul.f32 	%f37, %f35, %f36;
	ld.global.f32 	%f38, [%rd6+8];
	mul.f32 	%f39, %f37, %f38;
	ld.global.f32 	%f40, [%rd6+12];
	mul.f32 	%f41, %f39, %f40;
	ld.global.f32 	%f42, [%rd6+16];
	mul.f32 	%f43, %f41, %f42;
	ld.global.f32 	%f44, [%rd6+20];
	mul.f32 	%f45, %f43, %f44;
	ld.global.f32 	%f46, [%rd6+24];
	mul.f32 	%f47, %f45, %f46;
	ld.global.f32 	%f48, [%rd6+28];
	mul.f32 	%f82, %f47, %f48;
	add.s32 	%r42, %r42, 16;
	add.s32 	%r41, %r41, 16;
	setp.ne.s32 	%p5, %r42, 0;
	@%p5 bra 	$L__BB1_5;
$L__BB1_6:
	setp.eq.s32 	%p6, %r7, 0;
	@%p6 bra 	$L__BB1_15;
	and.b32  	%r15, %r28, 7;
	setp.lt.u32 	%p7, %r7, 8;
	@%p7 bra 	$L__BB1_9;
	add.s32 	%r37, %r6, %r44;
	mul.wide.s32 	%rd7, %r37, 4;
	add.s64 	%rd8, %rd1, %rd7;
	ld.global.f32 	%f50, [%rd8];
	mul.f32 	%f51, %f82, %f50;
	ld.global.f32 	%f52, [%rd8+4];
	mul.f32 	%f53, %f51, %f52;
	ld.global.f32 	%f54, [%rd8+8];
	mul.f32 	%f55, %f53, %f54;
	ld.global.f32 	%f56, [%rd8+12];
	mul.f32 	%f57, %f55, %f56;
	ld.global.f32 	%f58, [%rd8+16];
	mul.f32 	%f59, %f57, %f58;
	ld.global.f32 	%f60, [%rd8+20];
	mul.f32 	%f61, %f59, %f60;
	ld.global.f32 	%f62, [%rd8+24];
	mul.f32 	%f63, %f61, %f62;
	ld.global.f32 	%f64, [%rd8+28];
	mul.f32 	%f82, %f63, %f64;
	add.s32 	%r44, %r44, 8;
$L__BB1_9:
	setp.eq.s32 	%p8, %r15, 0;
	@%p8 bra 	$L__BB1_15;
	and.b32  	%r18, %r28, 3;
	setp.lt.u32 	%p9, %r15, 4;
	@%p9 bra 	$L__BB1_12;
	add.s32 	%r38, %r6, %r44;
	mul.wide.s32 	%rd9, %r38, 4;
	add.s64 	%rd10, %rd1, %rd9;
	ld.global.f32 	%f66, [%rd10];
	mul.f32 	%f67, %f82, %f66;
	ld.global.f32 	%f68, [%rd10+4];
	mul.f32 	%f69, %f67, %f68;
	ld.global.f32 	%f70, [%rd10+8];
	mul.f32 	%f71, %f69, %f70;
	ld.global.f32 	%f72, [%rd10+12];
	mul.f32 	%f82, %f71, %f72;
	add.s32 	%r44, %r44, 4;
$L__BB1_12:
	setp.eq.s32 	%p10, %r18, 0;
	@%p10 bra 	$L__BB1_15;
	add.s32 	%r39, %r44, %r5;
	add.s32 	%r47, %r39, %r4;
	neg.s32 	%r46, %r18;
$L__BB1_14:
	.pragma "nounroll";
	mul.wide.s32 	%rd11, %r47, 4;
	add.s64 	%rd12, %rd1, %rd11;
	ld.global.f32 	%f73, [%rd12];
	mul.f32 	%f82, %f82, %f73;
	add.s32 	%r47, %r47, 1;
	add.s32 	%r46, %r46, 1;
	setp.ne.s32 	%p11, %r46, 0;
	@%p11 bra 	$L__BB1_14;
$L__BB1_15:
	mad.lo.s32 	%r40, %r3, %r1, %r2;
	cvta.to.global.u64 	%rd13, %rd3;
	mul.wide.s32 	%rd14, %r40, 4;
	add.s64 	%rd15, %rd13, %rd14;
	st.global.f32 	[%rd15], %f82;
$L__BB1_16:
	ret;

}
	// .globl	_Z21prefix_product_kernelPfS_i
.visible .entry _Z21prefix_product_kernelPfS_i(
	.param .u64 .ptr .align 1 _Z21prefix_product_kernelPfS_i_param_0,
	.param .u64 .ptr .align 1 _Z21prefix_product_kernelPfS_i_param_1,
	.param .u32 _Z21prefix_product_kernelPfS_i_param_2
)
{
	.reg .pred 	%p<5>;
	.reg .b32 	%r<17>;
	.reg .b32 	%f<9>;
	.reg .b64 	%rd<9>;

	ld.param.u64 	%rd1, [_Z21prefix_product_kernelPfS_i_param_0];
	ld.param.u64 	%rd2, [_Z21prefix_product_kernelPfS_i_param_1];
	ld.param.u32 	%r7, [_Z21prefix_product_kernelPfS_i_param_2];
	mov.u32 	%r8, %ctaid.x;
	mov.u32 	%r1, %ntid.x;
	mov.u32 	%r2, %tid.x;
	mad.lo.s32 	%r3, %r8, %r1, %r2;
	setp.ge.s32 	%p1, %r3, %r7;
	@%p1 bra 	$L__BB2_7;
	cvta.to.global.u64 	%rd3, %rd1;
	mul.wide.s32 	%rd4, %r3, 4;
	add.s64 	%rd5, %rd3, %rd4;
	ld.global.f32 	%f3, [%rd5];
	shl.b32 	%r9, %r2, 2;
	mov.u32 	%r10, shared_mem;
	add.s32 	%r4, %r10, %r9;
	st.shared.f32 	[%r4], %f3;
	bar.sync 	0;
	setp.lt.u32 	%p2, %r1, 2;
	@%p2 bra 	$L__BB2_6;
	mov.b32 	%r16, 1;
$L__BB2_3:
	setp.lt.u32 	%p3, %r2, %r16;
	mov.f32 	%f8, 0f3F800000;
	@%p3 bra 	$L__BB2_5;
	sub.s32 	%r12, %r2, %r16;
	shl.b32 	%r13, %r12, 2;
	add.s32 	%r15, %r10, %r13;
	ld.shared.f32 	%f8, [%r15];
$L__BB2_5:
	bar.sync 	0;
	ld.shared.f32 	%f5, [%r4];
	mul.f32 	%f6, %f8, %f5;
	st.shared.f32 	[%r4], %f6;
	bar.sync 	0;
	shl.b32 	%r16, %r16, 1;
	setp.lt.u32 	%p4, %r16, %r1;
	@%p4 bra 	$L__BB2_3;
$L__BB2_6:
	ld.shared.f32 	%f7, [%r4];
	cvta.to.global.u64 	%rd6, %rd2;
	add.s64 	%rd8, %rd6, %rd4;
	st.global.f32 	[%rd8], %f7;
$L__BB2_7:
	ret;

}


// ===== COMPILED SASS (sm_100) =====

	.target	sm_100

	.elftype	@"ET_EXEC"


//--------------------- .note.nv.tkinfo           --------------------------
	.section	.note.nv.tkinfo,"",@"SHT_NOTE"
	.sectionflags	@"SHF_NOTE_NV_TKINFO"
	.tkinfo
        /*0018*/ 	.word	0x00000002
        /*0030*/ 	.string	""
        /*0030*/ 	.string	"ptxas"
        /*0030*/ 	.string	"Cuda compilation tools, release 13.0, V13.0.88"
        /*0030*/ 	.string	"Build cuda_13.0.r13.0/compiler.36424714_0"
        /*0030*/ 	.string	"-arch sm_100 -m 64 "



//--------------------- .note.nv.cuinfo           --------------------------
	.section	.note.nv.cuinfo,"",@"SHT_NOTE"
	.sectionflags	@"SHF_NOTE_NV_CUINFO"
        /*0018*/ 	.short	0x0002
        /*001a*/ 	.short	0x0064
        /*001c*/ 	.short	0x0082
	.zero		2


//--------------------- .nv.info                  --------------------------
	.section	.nv.info,"",@"SHT_CUDA_INFO"
	.align	4


	//----- nvinfo : EIATTR_REGCOUNT
	.align		4
        /*0000*/ 	.byte	0x04, 0x2f
        /*0002*/ 	.short	(.L_1 - .L_0)
	.align		4
.L_0:
        /*0004*/ 	.word	index@(_Z13divide_kernelPfS_S_S_S_S_S_iiii)
        /*0008*/ 	.word	0x00000012


	//----- nvinfo : EIATTR_FRAME_SIZE
	.align		4
.L_1:
        /*000c*/ 	.byte	0x04, 0x11
        /*000e*/ 	.short	(.L_3 - .L_2)
	.align		4
.L_2:
        /*0010*/ 	.word	index@($__internal_0_$__cuda_sm3x_div_rn_noftz_f32_slowpath)
        /*0014*/ 	.word	0x00000000


	//----- nvinfo : EIATTR_FRAME_SIZE
	.align		4
.L_3:
        /*0018*/ 	.byte	0x04, 0x11
        /*001a*/ 	.short	(.L_5 - .L_4)
	.align		4
.L_4:
        /*001c*/ 	.word	index@(_Z13divide_kernelPfS_S_S_S_S_S_iiii)
        /*0020*/ 	.word	0x00000000


	//----- nvinfo : EIATTR_REGCOUNT
	.align		4
.L_5:
        /*0024*/ 	.byte	0x04, 0x2f
        /*0026*/ 	.short	(.L_7 - .L_6)
	.align		4
.L_6:
        /*0028*/ 	.word	index@(_Z13reduce_kernelPfS_iii)
        /*002c*/ 	.word	0x0000001e


	//----- nvinfo : EIATTR_FRAME_SIZE
	.align		4
.L_7:
        /*0030*/ 	.byte	0x04, 0x11
        /*0032*/ 	.short	(.L_9 - .L_8)
	.align		4
.L_8:
        /*0034*/ 	.word	index@(_Z13reduce_kernelPfS_iii)
        /*0038*/ 	.word	0x00000000


	//----- nvinfo : EIATTR_REGCOUNT
	.align		4
.L_9:
        /*003c*/ 	.byte	0x04, 0x2f
        /*003e*/ 	.short	(.L_11 - .L_10)
	.align		4
.L_10:
        /*0040*/ 	.word	index@(_Z21prefix_product_kernelPfS_i)
        /*0044*/ 	.word	0x0000000c


	//----- nvinfo : EIATTR_FRAME_SIZE
	.align		4
.L_11:
        /*0048*/ 	.byte	0x04, 0x11
        /*004a*/ 	.short	(.L_13 - .L_12)
	.align		4
.L_12:
        /*004c*/ 	.word	index@(_Z21prefix_product_kernelPfS_i)
        /*0050*/ 	.word	0x00000000


	//----- nvinfo : EIATTR_MIN_STACK_SIZE
	.align		4
.L_13:
        /*0054*/ 	.byte	0x04, 0x12
        /*0056*/ 	.short	(.L_15 - .L_14)
	.align		4
.L_14:
        /*0058*/ 	.word	index@(_Z21prefix_product_kernelPfS_i)
        /*005c*/ 	.word	0x00000000


	//----- nvinfo : EIATTR_MIN_STACK_SIZE
	.align		4
.L_15:
        /*0060*/ 	.byte	0x04, 0x12
        /*0062*/ 	.short	(.L_17 - .L_16)
	.align		4
.L_16:
        /*0064*/ 	.word	index@(_Z13reduce_kernelPfS_iii)
        /*0068*/ 	.word	0x00000000


	//----- nvinfo : EIATTR_MIN_STACK_SIZE
	.align		4
.L_17:
        /*006c*/ 	.byte	0x04, 0x12
        /*006e*/ 	.short	(.L_19 - .L_18)
	.align		4
.L_18:
        /*0070*/ 	.word	index@(_Z13divide_kernelPfS_S_S_S_S_S_iiii)
        /*0074*/ 	.word	0x00000000
.L_19:


//--------------------- .nv.compat                --------------------------
	.section	.nv.compat,"",@"SHT_CUDA_COMPAT_INFO"
	.align	4
        /*0000*/ 	.byte	0x02, 0x09, 0x00, 0x00, 0x02, 0x02, 0x01, 0x00, 0x02, 0x05, 0x05, 0x00, 0x03, 0x07, 0x01, 0x01
        /*0010*/ 	.byte	0x02, 0x03, 0x00, 0x00, 0x02, 0x06, 0x01, 0x00, 0x04, 0x0b, 0x08, 0x00, 0x01, 0x00, 0x00, 0x00
        /*0020*/ 	.byte	0x00, 0x00, 0x00, 0x00


//--------------------- .nv.info._Z21prefix_product_kernelPfS_i --------------------------
	.section	.nv.info._Z21prefix_product_kernelPfS_i,"",@"SHT_CUDA_INFO"
	.sectionflags	@""
	.align	4


	//----- nvinfo : EIATTR_CUDA_API_VERSION
	.align		4
        /*0000*/ 	.byte	0x04, 0x37
        /*0002*/ 	.short	(.L_21 - .L_20)
.L_20:
        /*0004*/ 	.word	0x00000082


	//----- nvinfo : EIATTR_KPARAM_INFO
	.align		4
.L_21:
        /*0008*/ 	.byte	0x04, 0x17
        /*000a*/ 	.short	(.L_23 - .L_22)
.L_22:
        /*000c*/ 	.word	0x00000000
        /*0010*/ 	.short	0x0002
        /*0012*/ 	.short	0x0010
        /*0014*/ 	.byte	0x00, 0xf0, 0x11, 0x00


	//----- nvinfo : EIATTR_KPARAM_INFO
	.align		4
.L_23:
        /*0018*/ 	.byte	0x04, 0x17
        /*001a*/ 	.short	(.L_25 - .L_24)
.L_24:
        /*001c*/ 	.word	0x00000000
        /*0020*/ 	.short	0x0001
        /*0022*/ 	.short	0x0008
        /*0024*/ 	.byte	0x00, 0xf5, 0x21, 0x00


	//----- nvinfo : EIATTR_KPARAM_INFO
	.align		4
.L_25:
        /*0028*/ 	.byte	0x04, 0x17
        /*002a*/ 	.short	(.L_27 - .L_26)
.L_26:
        /*002c*/ 	.word	0x00000000
        /*0030*/ 	.short	0x0000
        /*0032*/ 	.short	0x0000
        /*0034*/ 	.byte	0x00, 0xf5, 0x21, 0x00


	//----- nvinfo : EIATTR_SPARSE_MMA_MASK
	.align		4
.L_27:
        /*0038*/ 	.byte	0x03, 0x50
        /*003a*/ 	.short	0x0000


	//----- nvinfo : EIATTR_MAXREG_COUNT
	.align		4
        /*003c*/ 	.byte	0x03, 0x1b
        /*003e*/ 	.short	0x00ff


	//----- nvinfo : EIATTR_NUM_BARRIERS
	.align		4
        /*0040*/ 	.byte	0x02, 0x4c
        /*0042*/ 	.byte	0x01
	.zero		1


	//----- nvinfo : EIATTR_MERCURY_ISA_VERSION
	.align		4
        /*0044*/ 	.byte	0x03, 0x5f
        /*0046*/ 	.short	0x0101


	//----- nvinfo : EIATTR_VRC_CTA_INIT_COUNT
	.align		4
        /*0048*/ 	.byte	0x02, 0x4a
	.zero		1
	.zero		1


	//----- nvinfo : EIATTR_EXIT_INSTR_OFFSETS
	.align		4
        /*004c*/ 	.byte	0x04, 0x1c
        /*004e*/ 	.short	(.L_29 - .L_28)


	//   ....[0]....
.L_28:
        /*0050*/ 	.word	0x00000070


	//   ....[1]....
        /*0054*/ 	.word	0x00000260


	//----- nvinfo : EIATTR_CBANK_PARAM_SIZE
	.align		4
.L_29:
        /*0058*/ 	.byte	0x03, 0x19
        /*005a*/ 	.short	0x0014


	//----- nvinfo : EIATTR_PARAM_CBANK
	.align		4
        /*005c*/ 	.byte	0x04, 0x0a
        /*005e*/ 	.short	(.L_31 - .L_30)
	.align		4
.L_30:
        /*0060*/ 	.word	index@(.nv.constant0._Z21prefix_product_kernelPfS_i)
        /*0064*/ 	.short	0x0380
        /*0066*/ 	.short	0x0014


	//----- nvinfo : EIATTR_SW_WAR
	.align		4
.L_31:
        /*0068*/ 	.byte	0x04, 0x36
        /*006a*/ 	.short	(.L_33 - .L_32)
.L_32:
        /*006c*/ 	.word	0x00000008
.L_33:


//--------------------- .nv.info._Z13reduce_kernelPfS_iii --------------------------
	.section	.nv.info._Z13reduce_kernelPfS_iii,"",@"SHT_CUDA_INFO"
	.sectionflags	@""
	.align	4


	//----- nvinfo : EIATTR_CUDA_API_VERSION
	.align		4
        /*0000*/ 	.byte	0x04, 0x37
        /*0002*/ 	.short	(.L_35 - .L_34)
.L_34:
        /*0004*/ 	.word	0x00000082


	//----- nvinfo : EIATTR_KPARAM_INFO
	.align		4
.L_35:
        /*0008*/ 	.byte	0x04, 0x17
        /*000a*/ 	.short	(.L_37 - .L_36)
.L_36:
        /*000c*/ 	.word	0x00000000
        /*0010*/ 	.short	0x0004
        /*0012*/ 	.short	0x0018
        /*0014*/ 	.byte	0x00, 0xf0, 0x11, 0x00


	//----- nvinfo : EIATTR_KPARAM_INFO
	.align		4
.L_37:
        /*0018*/ 	.byte	0x04, 0x17
        /*001a*/ 	.short	(.L_39 - .L_38)
.L_38:
        /*001c*/ 	.word	0x00000000
        /*0020*/ 	.short	0x0003
        /*0022*/ 	.short	0x0014
        /*0024*/ 	.byte	0x00, 0xf0, 0x11, 0x00


	//----- nvinfo : EIATTR_KPARAM_INFO
	.align		4
.L_39:
        /*0028*/ 	.byte	0x04, 0x17
        /*002a*/ 	.short	(.L_41 - .L_40)
.L_40:
        /*002c*/ 	.word	0x00000000
        /*0030*/ 	.short	0x0002
        /*0032*/ 	.short	0x0010
        /*0034*/ 	.byte	0x00, 0xf0, 0x11, 0x00


	//----- nvinfo : EIATTR_KPARAM_INFO
	.align		4
.L_41:
        /*0038*/ 	.byte	0x04, 0x17
        /*003a*/ 	.short	(.L_43 - .L_42)
.L_42:
        /*003c*/ 	.word	0x00000000
        /*0040*/ 	.short	0x0001
        /*0042*/ 	.short	0x0008
        /*0044*/ 	.byte	0x00, 0xf5, 0x21, 0x00


	//----- nvinfo : EIATTR_KPARAM_INFO
	.align		4
.L_43:
        /*0048*/ 	.byte	0x04, 0x17
        /*004a*/ 	.short	(.L_45 - .L_44)
.L_44:
        /*004c*/ 	.word	0x00000000
        /*0050*/ 	.short	0x0000
        /*0052*/ 	.short	0x0000
        /*0054*/ 	.byte	0x00, 0xf5, 0x21, 0x00


	//----- nvinfo : EIATTR_SPARSE_MMA_MASK
	.align		4
.L_45:
        /*0058*/ 	.byte	0x03, 0x50
        /*005a*/ 	.short	0x0000


	//----- nvinfo : EIATTR_MAXREG_COUNT
	.align		4
        /*005c*/ 	.byte	0x03, 0x1b
        /*005e*/ 	.short	0x00ff


	//----- nvinfo : EIATTR_MERCURY_ISA_VERSION
	.align		4
        /*0060*/ 	.byte	0x03, 0x5f
        /*0062*/ 	.short	0x0101


	//----- nvinfo : EIATTR_VRC_CTA_INIT_COUNT
	.align		4
        /*0064*/ 	.byte	0x02, 0x4a
	.zero		1
	.zero		1


	//----- nvinfo : EIATTR_EXIT_INSTR_OFFSETS
	.align		4
        /*0068*/ 	.byte	0x04, 0x1c
        /*006a*/ 	.short	(.L_47 - .L_46)


	//   ....[0]....
.L_46:
        /*006c*/ 	.word	0x000000b0


	//   ....[1]....
        /*0070*/ 	.word	0x00000260


	//   ....[2]....
        /*0074*/ 	.word	0x000009b0


	//----- nvinfo : EIATTR_CBANK_PARAM_SIZE
	.align		4
.L_47:
        /*0078*/ 	.byte	0x03, 0x19
        /*007a*/ 	.short	0x001c


	//----- nvinfo : EIATTR_PARAM_CBANK
	.align		4
        /*007c*/ 	.byte	0x04, 0x0a
        /*007e*/ 	.short	(.L_49 - .L_48)
	.align		4
.L_48:
        /*0080*/ 	.word	index@(.nv.constant0._Z13reduce_kernelPfS_iii)
        /*0084*/ 	.short	0x0380
        /*0086*/ 	.short	0x001c


	//----- nvinfo : EIATTR_SW_WAR
	.align		4
.L_49:
        /*0088*/ 	.byte	0x04, 0x36
        /*008a*/ 	.short	(.L_51 - .L_50)
.L_50:
        /*008c*/ 	.word	0x00000008
.L_51:


//--------------------- .nv.info._Z13divide_kernelPfS_S_S_S_S_S_iiii --------------------------
	.section	.nv.info._Z13divide_kernelPfS_S_S_S_S_S_iiii,"",@"SHT_CUDA_INFO"
	.sectionflags	@""
	.align	4


	//----- nvinfo : EIATTR_CUDA_API_VERSION
	.align		4
        /*0000*/ 	.byte	0x04, 0x37
        /*0002*/ 	.short	(.L_53 - .L_52)
.L_52:
        /*0004*/ 	.word	0x00000082


	//----- nvinfo : EIATTR_KPARAM_INFO
	.align		4
.L_53:
        /*0008*/ 	.byte	0x04, 0x17
        /*000a*/ 	.short	(.L_55 - .L_54)
.L_54:
        /*000c*/ 	.word	0x00000000
        /*0010*/ 	.short	0x000a
        /*0012*/ 	.short	0x0044
        /*0014*/ 	.byte	0x00, 0xf0, 0x11, 0x00


	//----- nvinfo : EIATTR_KPARAM_INFO
	.align		4
.L_55:
        /*0018*/ 	.byte	0x04, 0x17
        /*001a*/ 	.short	(.L_57 - .L_56)
.L_56:
        /*001c*/ 	.word	0x00000000
        /*0020*/ 	.short	0x0009
        /*0022*/ 	.short	0x0040
        /*0024*/ 	.byte	0x00, 0xf0, 0x11, 0x00


	//----- nvinfo : EIATTR_KPARAM_INFO
	.align		4
.L_57:
        /*0028*/ 	.byte	0x04, 0x17
        /*002a*/ 	.short	(.L_59 - .L_58)
.L_58:
        /*002c*/ 	.word	0x00000000
        /*0030*/ 	.short	0x0008
        /*0032*/ 	.short	0x003c
        /*0034*/ 	.byte	0x00, 0xf0, 0x11, 0x00


	//----- nvinfo : EIATTR_KPARAM_INFO
	.align		4
.L_59:
        /*0038*/ 	.byte	0x04, 0x17
        /*003a*/ 	.short	(.L_61 - .L_60)
.L_60:
        /*003c*/ 	.word	0x00000000
        /*0040*/ 	.short	0x0007
        /*0042*/ 	.short	0x0038
        /*0044*/ 	.byte	0x00, 0xf0, 0x11, 0x00


	//----- nvinfo : EIATTR_KPARAM_INFO
	.align		4
.L_61:
        /*0048*/ 	.byte	0x04, 0x17
        /*004a*/ 	.short	(.L_63 - .L_62)
.L_62:
        /*004c*/ 	.word	0x00000000
        /*0050*/ 	.short	0x0006
        /*0052*/ 	.short	0x0030
        /*0054*/ 	.byte	0x00, 0xf5, 0x21, 0x00


	//----- nvinfo : EIATTR_KPARAM_INFO
	.align		4
.L_63:
        /*0058*/ 	.byte	0x04, 0x17
        /*005a*/ 	.short	(.L_65 - .L_64)
.L_64:
        /*005c*/ 	.word	0x00000000
        /*0060*/ 	.short	0x0005
        /*0062*/ 	.short	0x0028
        /*0064*/ 	.byte	0x00, 0xf5, 0x21, 0x00


	//----- nvinfo : EIATTR_KPARAM_INFO
	.align		4
.L_65:
        /*0068*/ 	.byte	0x04, 0x17
        /*006a*/ 	.short	(.L_67 - .L_66)
.L_66:
        /*006c*/ 	.word	0x00000000
        /*0070*/ 	.short	0x0004
        /*0072*/ 	.short	0x0020
        /*0074*/ 	.byte	0x00, 0xf5, 0x21, 0x00


	//----- nvinfo : EIATTR_KPARAM_INFO
	.align		4
.L_67:
        /*0078*/ 	.byte	0x04, 0x17
        /*007a*/ 	.short	(.L_69 - .L_68)
.L_68:
        /*007c*/ 	.word	0x00000000
        /*0080*/ 	.short	0x0003
        /*0082*/ 	.short	0x0018
        /*0084*/ 	.byte	0x00, 0xf5, 0x21, 0x00


	//----- nvinfo : EIATTR_KPARAM_INFO
	.align		4
.L_69:
        /*0088*/ 	.byte	0x04, 0x17
        /*008a*/ 	.short	(.L_71 - .L_70)
.L_70:
        /*008c*/ 	.word	0x00000000
        /*0090*/ 	.short	0x0002
        /*0092*/ 	.short	0x0010
        /*0094*/ 	.byte	0x00, 0xf5, 0x21, 0x00


	//----- nvinfo : EIATTR_KPARAM_INFO
	.align		4
.L_71:
        /*0098*/ 	.byte	0x04, 0x17
        /*009a*/ 	.short	(.L_73 - .L_72)
.L_72:
        /*009c*/ 	.word	0x00000000
        /*00a0*/ 	.short	0x0001
        /*00a2*/ 	.short	0x0008
        /*00a4*/ 	.byte	0x00, 0xf5, 0x21, 0x00


	//----- nvinfo : EIATTR_KPARAM_INFO
	.align		4
.L_73:
        /*00a8*/ 	.byte	0x04, 0x17
        /*00aa*/ 	.short	(.L_75 - .L_74)
.L_74:
        /*00ac*/ 	.word	0x00000000
        /*00b0*/ 	.short	0x0000
        /*00b2*/ 	.short	0x0000
        /*00b4*/ 	.byte	0x00, 0xf5, 0x21, 0x00


	//----- nvinfo : EIATTR_SPARSE_MMA_MASK
	.align		4
.L_75:
        /*00b8*/ 	.byte	0x03, 0x50
        /*00ba*/ 	.short	0x0000


	//----- nvinfo : EIATTR_MAXREG_COUNT
	.align		4
        /*00bc*/ 	.byte	0x03, 0x1b
        /*00be*/ 	.short	0x00ff


	//----- nvinfo : EIATTR_MERCURY_ISA_VERSION
	.align		4
        /*00c0*/ 	.byte	0x03, 0x5f
        /*00c2*/ 	.short	0x0101


	//----- nvinfo : EIATTR_VRC_CTA_INIT_COUNT
	.align		4
        /*00c4*/ 	.byte	0x02, 0x4a
	.zero		1
	.zero		1


	//----- nvinfo : EIATTR_EXIT_INSTR_OFFSETS
	.align		4
        /*00c8*/ 	.byte	0x04, 0x1c
        /*00ca*/ 	.short	(.L_77 - .L_76)


	//   ....[0]....
.L_76:
        /*00cc*/ 	.word	0x000000c0


	//   ....[1]....
        /*00d0*/ 	.word	0x00000310


	//----- nvinfo : EIATTR_CRS_STACK_SIZE
	.align		4
.L_77:
        /*00d4*/ 	.byte	0x04, 0x1e
        /*00d6*/ 	.short	(.L_79 - .L_78)
.L_78:
        /*00d8*/ 	.word	0x00000000


	//----- nvinfo : EIATTR_CBANK_PARAM_SIZE
	.align		4
.L_79:
        /*00dc*/ 	.byte	0x03, 0x19
        /*00de*/ 	.short	0x0048


	//----- nvinfo : EIATTR_PARAM_CBANK
	.align		4
        /*00e0*/ 	.byte	0x04, 0x0a
        /*00e2*/ 	.short	(.L_81 - .L_80)
	.align		4
.L_80:
        /*00e4*/ 	.word	index@(.nv.constant0._Z13divide_kernelPfS_S_S_S_S_S_iiii)
        /*00e8*/ 	.short	0x0380
        /*00ea*/ 	.short	0x0048


	//----- nvinfo : EIATTR_SW_WAR
	.align		4
.L_81:
        /*00ec*/ 	.byte	0x04, 0x36
        /*00ee*/ 	.short	(.L_83 - .L_82)
.L_82:
        /*00f0*/ 	.word	0x00000008
.L_83:


//--------------------- .nv.callgraph             --------------------------
	.section	.nv.callgraph,"",@"SHT_CUDA_CALLGRAPH"
	.align	4
	.sectionentsize	8
	.align		4
        /*0000*/ 	.word	0x00000000
	.align		4
        /*0004*/ 	.word	0xffffffff
	.align		4
        /*0008*/ 	.word	0x00000000
	.align		4
        /*000c*/ 	.word	0xfffffffe
	.align		4
        /*0010*/ 	.word	0x00000000
	.align		4
        /*0014*/ 	.word	0xfffffffd
	.align		4
        /*0018*/ 	.word	0x00000000
	.align		4
        /*001c*/ 	.word	0xfffffffc


//--------------------- .text._Z21prefix_product_kernelPfS_i --------------------------
	.section	.text._Z21prefix_product_kernelPfS_i,"ax",@progbits
	.align	128
        .global         _Z21prefix_product_kernelPfS_i
        .type           _Z21prefix_product_kernelPfS_i,@function
        .size           _Z21prefix_product_kernelPfS_i,(.L_x_25 - _Z21prefix_product_kernelPfS_i)
        .other          _Z21prefix_product_kernelPfS_i,@"STO_CUDA_ENTRY STV_DEFAULT"
_Z21prefix_product_kernelPfS_i:
.text._Z21prefix_product_kernelPfS_i:
[----:B------:R-:W-:Y:S01]  /*0000*/  LDC R1, c[0x0][0x37c] ;  /* 0x0000df00ff017b82 */ /* 0x000fe20000000800 */
[----:B------:R-:W0:Y:S07]  /*0010*/  S2R R9, SR_TID.X ;  /* 0x0000000000097919 */ /* 0x000e2e0000002100 */
[----:B------:R-:W0:Y:S01]  /*0020*/  S2UR UR4, SR_CTAID.X ;  /* 0x00000000000479c3 */ /* 0x000e220000002500 */
[----:B------:R-:W1:Y:S07]  /*0030*/  LDCU UR5, c[0x0][0x390] ;  /* 0x00007200ff0577ac */ /* 0x000e6e0008000800 */
[----:B------:R-:W0:Y:S02]  /*0040*/  LDC R4, c[0x0][0x360] ;  /* 0x0000d800ff047b82 */ /* 0x000e240000000800 */
[----:B0-----:R-:W-:-:S05]  /*0050*/  IMAD R5, R4, UR4, R9 ;  /* 0x0000000404057c24 */ /* 0x001fca000f8e0209 */
[----:B-1----:R-:W-:-:S13]  /*0060*/  ISETP.GE.AND P0, PT, R5, UR5, PT ;  /* 0x0000000505007c0c */ /* 0x002fda000bf06270 */
[----:B------:R-:W-:Y:S05]  /*0070*/  @P0 EXIT ;  /* 0x000000000000094d */ /* 0x000fea0003800000 */
[----:B------:R-:W0:Y:S01]  /*0080*/  LDC.64 R2, c[0x0][0x380] ;  /* 0x0000e000ff027b82 */ /* 0x000e220000000a00 */
[----:B------:R-:W1:Y:S01]  /*0090*/  LDCU.64 UR6, c[0x0][0x358] ;  /* 0x00006b00ff0677ac */ /* 0x000e620008000a00 */
[----:B0-----:R-:W-:-:S06]  /*00a0*/  IMAD.WIDE R2, R5, 0x4, R2 ;  /* 0x0000000405027825 */ /* 0x001fcc00078e0202 */
[----:B-1----:R-:W2:Y:S01]  /*00b0*/  LDG.E R2, desc[UR6][R2.64] ;  /* 0x0000000602027981 */ /* 0x002ea2000c1e1900 */
[----:B------:R-:W0:Y:S01]  /*00c0*/  S2UR UR5, SR_CgaCtaId ;  /* 0x00000000000579c3 */ /* 0x000e220000008800 */
[----:B------:R-:W-:Y:S01]  /*00d0*/  UMOV UR4, 0x400 ;  /* 0x0000040000047882 */ /* 0x000fe20000000000 */
[----:B------:R-:W-:Y:S01]  /*00e0*/  ISETP.GE.U32.AND P0, PT, R4, 0x2, PT ;  /* 0x000000020400780c */ /* 0x000fe20003f06070 */
[----:B0-----:R-:W-:-:S06]  /*00f0*/  ULEA UR4, UR5, UR4, 0x18 ;  /* 0x0000000405047291 */ /* 0x001fcc000f8ec0ff */
[----:B------:R-:W-:-:S05]  /*0100*/  LEA R7, R9, UR4, 0x2 ;  /* 0x0000000409077c11 */ /* 0x000fca000f8e10ff */
[----:B--2---:R0:W-:Y:S01]  /*0110*/  STS [R7], R2 ;  /* 0x0000000207007388 */ /* 0x0041e20000000800 */
[----:B------:R-:W-:Y:S06]  /*0120*/  BAR.SYNC.DEFER_BLOCKING 0x0 ;  /* 0x0000000000007b1d */ /* 0x000fec0000010000 */
[----:B------:R-:W-:Y:S05]  /*0130*/  @!P0 BRA `(.L_x_0) ;  /* 0x0000000000388947 */ /* 0x000fea0003800000 */
[----:B------:R-:W-:-:S05]  /*0140*/  UMOV UR5, 0x1 ;  /* 0x0000000100057882 */ /* 0x000fca0000000000 */
.L_x_1:
[----:B------:R-:W-:Y:S01]  /*0150*/  ISETP.GE.U32.AND P0, PT, R9, UR5, PT ;  /* 0x0000000509007c0c */ /* 0x000fe2000bf06070 */
[----:B-1----:R-:W-:-:S12]  /*0160*/  IMAD.MOV.U32 R0, RZ, RZ, 0x3f800000 ;  /* 0x3f800000ff007424 */ /* 0x002fd800078e00ff */
[----:B0-----:R-:W-:Y:S01]  /*0170*/  @P0 VIADD R2, R9, -UR5 ;  /* 0x8000000509020c36 */ /* 0x001fe20008000000 */
[----:B------:R-:W-:-:S04]  /*0180*/  USHF.L.U32 UR5, UR5, 0x1, URZ ;  /* 0x0000000105057899 */ /* 0x000fc800080006ff */
[----:B------:R-:W-:-:S05]  /*0190*/  @P0 LEA R2, R2, UR4, 0x2 ;  /* 0x0000000402020c11 */ /* 0x000fca000f8e10ff */
[----:B------:R-:W-:Y:S01]  /*01a0*/  @P0 LDS R0, [R2] ;  /* 0x0000000002000984 */ /* 0x000fe20000000800 */
[----:B------:R-:W-:Y:S01]  /*01b0*/  BAR.SYNC.DEFER_BLOCKING 0x0 ;  /* 0x0000000000007b1d */ /* 0x000fe20000010000 */
[----:B------:R-:W-:-:S05]  /*01c0*/  ISETP.LE.U32.AND P0, PT, R4, UR5, PT ;  /* 0x0000000504007c0c */ /* 0x000fca000bf03070 */
[----:B------:R-:W0:Y:S02]  /*01d0*/  LDS R3, [R7] ;  /* 0x0000000007037984 */ /* 0x000e240000000800 */
[----:B0-----:R-:W-:-:S05]  /*01e0*/  FMUL R0, R3, R0 ;  /* 0x0000000003007220 */ /* 0x001fca0000400000 */
[----:B------:R1:W-:Y:S01]  /*01f0*/  STS [R7], R0 ;  /* 0x0000000007007388 */ /* 0x0003e20000000800 */
[----:B------:R-:W-:Y:S06]  /*0200*/  BAR.SYNC.DEFER_BLOCKING 0x0 ;  /* 0x0000000000007b1d */ /* 0x000fec0000010000 */
[----:B------:R-:W-:Y:S05]  /*0210*/  @!P0 BRA `(.L_x_1) ;  /* 0xfffffffc00cc8947 */ /* 0x000fea000383ffff */
.L_x_0:
[----:B01----:R-:W0:Y:S01]  /*0220*/  LDS R7, [R7] ;  /* 0x0000000007077984 */ /* 0x003e220000000800 */
[----:B------:R-:W1:Y:S02]  /*0230*/  LDC.64 R2, c[0x0][0x388] ;  /* 0x0000e200ff027b82 */ /* 0x000e640000000a00 */
[----:B-1----:R-:W-:-:S05]  /*0240*/  IMAD.WIDE R2, R5, 0x4, R2 ;  /* 0x0000000405027825 */ /* 0x002fca00078e0202 */
[----:B0-----:R-:W-:Y:S01]  /*0250*/  STG.E desc[UR6][R2.64], R7 ;  /* 0x0000000702007986 */ /* 0x001fe2000c101906 */
[----:B------:R-:W-:Y:S05]  /*0260*/  EXIT ;  /* 0x000000000000794d */ /* 0x000fea0003800000 */
.L_x_2:
[----:B------:R-:W-:-:S00]  /*0270*/  BRA `(.L_x_2) ;  /* 0xfffffffc00fc7947 */ /* 0x000fc0000383ffff */
[----:B------:R-:W-:-:S00]  /*0280*/  NOP ;  /* 0x0000000000007918 */ /* 0x000fc00000000000 */
[----:B------:R-:W-:-:S00]  /*0290*/  NOP ;  /* 0x0000000000007918 */ /* 0x000fc00000000000 */
[----:B------:R-:W-:-:S00]  /*02a0*/  NOP ;  /* 0x0000000000007918 */ /* 0x000fc00000000000 */
[----:B------:R-:W-:-:S00]  /*02b0*/  NOP ;  /* 0x0000000000007918 */ /* 0x000fc00000000000 */
[----:B------:R-:W-:-:S00]  /*02c0*/  NOP ;  /* 0x0000000000007918 */ /* 0x000fc00000000000 */
[----:B------:R-:W-:-:S00]  /*02d0*/  NOP ;  /* 0x0000000000007918 */ /* 0x000fc00000000000 */
[----:B------:R-:W-:-:S00]  /*02e0*/  NOP ;  /* 0x0000000000007918 */ /* 0x000fc00000000000 */
[----:B------:R-:W-:-:S00]  /*02f0*/  NOP ;  /* 0x0000000000007918 */ /* 0x000fc00000000000 */
.L_x_25:


//--------------------- .text._Z13reduce_kernelPfS_iii --------------------------
	.section	.text._Z13reduce_kernelPfS_iii,"ax",@progbits
	.align	128
        .global         _Z13reduce_kernelPfS_iii
        .type           _Z13reduce_kernelPfS_iii,@function
        .size           _Z13reduce_kernelPfS_iii,(.L_x_26 - _Z13reduce_kernelPfS_iii)
        .other          _Z13reduce_kernelPfS_iii,@"STO_CUDA_ENTRY STV_DEFAULT"
_Z13reduce_kernelPfS_iii:
.text._Z13reduce_kernelPfS_iii:
[----:B------:R-:W-:Y:S01]  /*0000*/  LDC R1, c[0x0][0x37c] ;  /* 0x0000df00ff017b82 */ /* 0x000fe20000000800 */
[----:B------:R-:W0:Y:S07]  /*0010*/  S2R R3, SR_TID.Y ;  /* 0x0000000000037919 */ /* 0x000e2e0000002200 */
[----:B------:R-:W0:Y:S01]  /*0020*/  S2UR UR4, SR_CTAID.Y ;  /* 0x00000000000479c3 */ /* 0x000e220000002600 */
[----:B------:R-:W1:Y:S01]  /*0030*/  LDCU UR6, c[0x0][0x390] ;  /* 0x00007200ff0677ac */ /* 0x000e620008000800 */
[----:B------:R-:W2:Y:S06]  /*0040*/  S2R R2, SR_TID.X ;  /* 0x0000000000027919 */ /* 0x000eac0000002100 */
[----:B------:R-:W0:Y:S08]  /*0050*/  LDC R0, c[0x0][0x364] ;  /* 0x0000d900ff007b82 */ /* 0x000e300000000800 */
[----:B------:R-:W2:Y:S08]  /*0060*/  S2UR UR5, SR_CTAID.X ;  /* 0x00000000000579c3 */ /* 0x000eb00000002500 */
[----:B------:R-:W2:Y:S01]  /*0070*/  LDC R5, c[0x0][0x360] ;  /* 0x0000d800ff057b82 */ /* 0x000ea20000000800 */
[----:B0-----:R-:W-:-:S05]  /*0080*/  IMAD R0, R0, UR4, R3 ;  /* 0x0000000400007c24 */ /* 0x001fca000f8e0203 */
[----:B-1----:R-:W-:Y:S01]  /*0090*/  ISETP.GE.AND P0, PT, R0, UR6, PT ;  /* 0x0000000600007c0c */ /* 0x002fe2000bf06270 */
[----:B--2---:R-:W-:-:S12]  /*00a0*/  IMAD R5, R5, UR5, R2 ;  /* 0x0000000505057c24 */ /* 0x004fd8000f8e0202 */
[----:B------:R-:W-:Y:S05]  /*00b0*/  @P0 EXIT ;  /* 0x000000000000094d */ /* 0x000fea0003800000 */
[----:B------:R-:W0:Y:S08]  /*00c0*/  LDC R8, c[0x0][0x398] ;  /* 0x0000e600ff087b82 */ /* 0x000e300000000800 */
[----:B------:R-:W1:Y:S01]  /*00d0*/  LDC R11, c[0x0][0x394] ;  /* 0x0000e500ff0b7b82 */ /* 0x000e620000000800 */
[----:B0-----:R-:W-:-:S04]  /*00e0*/  IABS R7, R8 ;  /* 0x0000000800077213 */ /* 0x001fc80000000000 */
[----:B------:R-:W0:Y:S08]  /*00f0*/  I2F.RP R4, R7 ;  /* 0x0000000700047306 */ /* 0x000e300000209400 */
[----:B0-----:R-:W0:Y:S02]  /*0100*/  MUFU.RCP R4, R4 ;  /* 0x0000000400047308 */ /* 0x001e240000001000 */
[----:B0-----:R-:W-:-:S06]  /*0110*/  IADD3 R2, PT, PT, R4, 0xffffffe, RZ ;  /* 0x0ffffffe04027810 */ /* 0x001fcc0007ffe0ff */
[----:B------:R0:W2:Y:S02]  /*0120*/  F2I.FTZ.U32.TRUNC.NTZ R3, R2 ;  /* 0x0000000200037305 */ /* 0x0000a4000021f000 */
[----:B0-----:R-:W-:Y:S01]  /*0130*/  HFMA2 R2, -RZ, RZ, 0, 0 ;  /* 0x00000000ff027431 */ /* 0x001fe200000001ff */
[----:B--2---:R-:W-:-:S05]  /*0140*/  IADD3 R6, PT, PT, RZ, -R3, RZ ;  /* 0x80000003ff067210 */ /* 0x004fca0007ffe0ff */
[----:B------:R-:W-:Y:S01]  /*0150*/  IMAD R9, R6, R7, RZ ;  /* 0x0000000706097224 */ /* 0x000fe200078e02ff */
[----:B-1----:R-:W-:-:S03]  /*0160*/  IABS R6, R11 ;  /* 0x0000000b00067213 */ /* 0x002fc60000000000 */
[----:B------:R-:W-:-:S06]  /*0170*/  IMAD.HI.U32 R3, R3, R9, R2 ;  /* 0x0000000903037227 */ /* 0x000fcc00078e0002 */
[----:B------:R-:W-:-:S05]  /*0180*/  IMAD.HI.U32 R4, R3, R6, RZ ;  /* 0x0000000603047227 */ /* 0x000fca00078e00ff */
[----:B------:R-:W-:-:S05]  /*0190*/  IADD3 R3, PT, PT, -R4, RZ, RZ ;  /* 0x000000ff04037210 */ /* 0x000fca0007ffe1ff */
[----:B------:R-:W-:-:S05]  /*01a0*/  IMAD R2, R7, R3, R6 ;  /* 0x0000000307027224 */ /* 0x000fca00078e0206 */
[----:B------:R-:W-:-:S13]  /*01b0*/  ISETP.GT.U32.AND P2, PT, R7, R2, PT ;  /* 0x000000020700720c */ /* 0x000fda0003f44070 */
[-C--:B------:R-:W-:Y:S02]  /*01c0*/  @!P2 IADD3 R2, PT, PT, R2, -R7.reuse, RZ ;  /* 0x800000070202a210 */ /* 0x080fe40007ffe0ff */
[----:B------:R-:W-:Y:S02]  /*01d0*/  @!P2 IADD3 R4, PT, PT, R4, 0x1, RZ ;  /* 0x000000010404a810 */ /* 0x000fe40007ffe0ff */
[----:B------:R-:W-:Y:S02]  /*01e0*/  ISETP.GE.U32.AND P0, PT, R2, R7, PT ;  /* 0x000000070200720c */ /* 0x000fe40003f06070 */
[----:B------:R-:W-:Y:S02]  /*01f0*/  LOP3.LUT R2, R11, R8, RZ, 0x3c, !PT ;  /* 0x000000080b027212 */ /* 0x000fe400078e3cff */
[----:B------:R-:W-:Y:S02]  /*0200*/  ISETP.NE.AND P2, PT, R8, RZ, PT ;  /* 0x000000ff0800720c */ /* 0x000fe40003f45270 */
[----:B------:R-:W-:-:S07]  /*0210*/  ISETP.GE.AND P1, PT, R2, RZ, PT ;  /* 0x000000ff0200720c */ /* 0x000fce0003f26270 */
[----:B------:R-:W-:-:S06]  /*0220*/  @P0 IADD3 R4, PT, PT, R4, 0x1, RZ ;  /* 0x0000000104040810 */ /* 0x000fcc0007ffe0ff */
[----:B------:R-:W-:Y:S02]  /*0230*/  @!P1 IADD3 R4, PT, PT, -R4, RZ, RZ ;  /* 0x000000ff04049210 */ /* 0x000fe40007ffe1ff */
[----:B------:R-:W-:-:S04]  /*0240*/  @!P2 LOP3.LUT R4, RZ, R8, RZ, 0x33, !PT ;  /* 0x00000008ff04a212 */ /* 0x000fc800078e33ff */
[----:B------:R-:W-:-:S13]  /*0250*/  ISETP.GE.AND P0, PT, R5, R4, PT ;  /* 0x000000040500720c */ /* 0x000fda0003f06270 */
[----:B------:R-:W-:Y:S05]  /*0260*/  @P0 EXIT ;  /* 0x000000000000094d */ /* 0x000fea0003800000 */
[----:B------:R-:W-:Y:S01]  /*0270*/  ISETP.GE.AND P0, PT, R8, 0x1, PT ;  /* 0x000000010800780c */ /* 0x000fe20003f06270 */
[----:B------:R-:W0:Y:S01]  /*0280*/  LDCU.64 UR6, c[0x0][0x358] ;  /* 0x00006b00ff0677ac */ /* 0x000e220008000a00 */
[----:B------:R-:W-:-:S11]  /*0290*/  MOV R6, 0x3f800000 ;  /* 0x3f80000000067802 */ /* 0x000fd60000000f00 */
[----:B------:R-:W-:Y:S05]  /*02a0*/  @!P0 BRA `(.L_x_3) ;  /* 0x0000000400b08947 */ /* 0x000fea0003800000 */
[----:B------:R-:W-:Y:S01]  /*02b0*/  ISETP.GE.U32.AND P0, PT, R8, 0x10, PT ;  /* 0x000000100800780c */ /* 0x000fe20003f06070 */
[----:B------:R-:W-:Y:S01]  /*02c0*/  IMAD R7, R0, R11, RZ ;  /* 0x0000000b00077224 */ /* 0x000fe200078e02ff */
[----:B------:R-:W-:Y:S01]  /*02d0*/  LOP3.LUT R25, R8, 0xf, RZ, 0xc0, !PT ;  /* 0x0000000f08197812 */ /* 0x000fe200078ec0ff */
[----:B------:R-:W-:Y:S01]  /*02e0*/  HFMA2 R10, -RZ, RZ, 0, 0 ;  /* 0x00000000ff0a7431 */ /* 0x000fe200000001ff */
[----:B------:R-:W-:Y:S01]  /*02f0*/  MOV R6, 0x3f800000 ;  /* 0x3f80000000067802 */ /* 0x000fe20000000f00 */
[----:B------:R-:W-:Y:S01]  /*0300*/  IMAD R9, R5, R8, R7 ;  /* 0x0000000805097224 */ /* 0x000fe200078e0207 */
[----:B------:R-:W-:-:S07]  /*0310*/  ISETP.NE.AND P1, PT, R25, RZ, PT ;  /* 0x000000ff1900720c */ /* 0x000fce0003f25270 */
[----:B------:R-:W-:Y:S06]  /*0320*/  @!P0 BRA `(.L_x_4) ;  /* 0x0000000000b88947 */ /* 0x000fec0003800000 */
[----:B------:R-:W1:Y:S01]  /*0330*/  LDCU.64 UR4, c[0x0][0x380] ;  /* 0x00007000ff0477ac */ /* 0x000e620008000a00 */
[----:B------:R-:W-:Y:S01]  /*0340*/  LOP3.LUT R10, R8, 0x7ffffff0, RZ, 0xc0, !PT ;  /* 0x7ffffff0080a7812 */ /* 0x000fe200078ec0ff */
[----:B------:R-:W-:Y:S01]  /*0350*/  IMAD.MOV.U32 R11, RZ, RZ, R9 ;  /* 0x000000ffff0b7224 */ /* 0x000fe200078e0009 */
[----:B------:R-:W-:Y:S02]  /*0360*/  MOV R6, 0x3f800000 ;  /* 0x3f80000000067802 */ /* 0x000fe40000000f00 */
[----:B------:R-:W-:Y:S01]  /*0370*/  IADD3 R26, PT, PT, -R10, RZ, RZ ;  /* 0x000000ff0a1a7210 */ /* 0x000fe20007ffe1ff */
[----:B-1----:R-:W-:-:S04]  /*0380*/  UIADD3 UR4, UP0, UPT, UR4, 0x20, URZ ;  /* 0x0000002004047890 */ /* 0x002fc8000ff1e0ff */
[----:B------:R-:W-:-:S12]  /*0390*/  UIADD3.X UR5, UPT, UPT, URZ, UR5, URZ, UP0, !UPT ;  /* 0x00000005ff057290 */ /* 0x000fd800087fe4ff */
.L_x_5:
[----:B------:R-:W-:Y:S02]  /*03a0*/  MOV R2, UR4 ;  /* 0x0000000400027c02 */ /* 0x000fe40008000f00 */
[----:B------:R-:W-:-:S03]  /*03b0*/  MOV R3, UR5 ;  /* 0x0000000500037c02 */ /* 0x000fc60008000f00 */
[----:B------:R-:W-:-:S05]  /*03c0*/  IMAD.WIDE R2, R11, 0x4, R2 ;  /* 0x000000040b027825 */ /* 0x000fca00078e0202 */
[----:B0-----:R-:W2:Y:S04]  /*03d0*/  LDG.E R23, desc[UR6][R2.64+-0x20] ;  /* 0xffffe00602177981 */ /* 0x001ea8000c1e1900 */
[----:B------:R-:W3:Y:S04]  /*03e0*/  LDG.E R24, desc[UR6][R2.64+-0x1c] ;  /* 0xffffe40602187981 */ /* 0x000ee8000c1e1900 */
[----:B------:R-:W4:Y:S04]  /*03f0*/  LDG.E R12, desc[UR6][R2.64+-0x18] ;  /* 0xffffe806020c7981 */ /* 0x000f28000c1e1900 */
[----:B------:R-:W5:Y:S04]  /*0400*/  LDG.E R13, desc[UR6][R2.64+-0x14] ;  /* 0xffffec06020d7981 */ /* 0x000f68000c1e1900 */
        /* <DEDUP_REMOVED lines=8> */
[----:B------:R-:W5:Y:S01]  /*0490*/  LDG.E R22, desc[UR6][R2.64+0x10] ;  /* 0x0000100602167981 */ /* 0x000f62000c1e1900 */
[----:B--2---:R-:W-:-:S03]  /*04a0*/  FMUL R23, R23, R6 ;  /* 0x0000000617177220 */ /* 0x004fc60000400000 */
[----:B------:R-:W2:Y:S01]  /*04b0*/  LDG.E R6, desc[UR6][R2.64+0x14] ;  /* 0x0000140602067981 */ /* 0x000ea2000c1e1900 */
[----:B---3--:R-:W-:-:S03]  /*04c0*/  FMUL R27, R23, R24 ;  /* 0x00000018171b7220 */ /* 0x008fc60000400000 */
[----:B------:R-:W3:Y:S04]  /*04d0*/  LDG.E R23, desc[UR6][R2.64+0x18] ;  /* 0x0000180602177981 */ /* 0x000ee8000c1e1900 */
[----:B------:R-:W3:Y:S01]  /*04e0*/  LDG.E R24, desc[UR6][R2.64+0x1c] ;  /* 0x00001c0602187981 */ /* 0x000ee2000c1e1900 */
[----:B----4-:R-:W-:Y:S01]  /*04f0*/  FMUL R12, R27, R12 ;  /* 0x0000000c1b0c7220 */ /* 0x010fe20000400000 */
[----:B------:R-:W-:Y:S02]  /*0500*/  IADD3 R26, PT, PT, R26, 0x10, RZ ;  /* 0x000000101a1a7810 */ /* 0x000fe40007ffe0ff */
[----:B------:R-:W-:Y:S01]  /*0510*/  IADD3 R11, PT, PT, R11, 0x10, RZ ;  /* 0x000000100b0b7810 */ /* 0x000fe20007ffe0ff */
[----:B-----5:R-:W-:Y:S01]  /*0520*/  FMUL R13, R12, R13 ;  /* 0x0000000d0c0d7220 */ /* 0x020fe20000400000 */
[----:B------:R-:W-:-:S03]  /*0530*/  ISETP.NE.AND P0, PT, R26, RZ, PT ;  /* 0x000000ff1a00720c */ /* 0x000fc60003f05270 */
[----:B------:R-:W-:-:S04]  /*0540*/  FMUL R14, R13, R14 ;  /* 0x0000000e0d0e7220 */ /* 0x000fc80000400000 */
        /* <DEDUP_REMOVED lines=8> */
[----:B--2---:R-:W-:-:S04]  /*05d0*/  FMUL R6, R21, R6 ;  /* 0x0000000615067220 */ /* 0x004fc80000400000 */
[----:B---3--:R-:W-:-:S04]  /*05e0*/  FMUL R23, R6, R23 ;  /* 0x0000001706177220 */ /* 0x008fc80000400000 */
[----:B------:R-:W-:Y:S01]  /*05f0*/  FMUL R6, R23, R24 ;  /* 0x0000001817067220 */ /* 0x000fe20000400000 */
[----:B------:R-:W-:Y:S06]  /*0600*/  @P0 BRA `(.L_x_5) ;  /* 0xfffffffc00640947 */ /* 0x000fec000383ffff */
.L_x_4:
[----:B------:R-:W-:Y:S05]  /*0610*/  @!P1 BRA `(.L_x_3) ;  /* 0x0000000000d49947 */ /* 0x000fea0003800000 */
[----:B------:R-:W-:Y:S02]  /*0620*/  ISETP.GE.U32.AND P0, PT, R25, 0x8, PT ;  /* 0x000000081900780c */ /* 0x000fe40003f06070 */
[----:B------:R-:W-:-:S04]  /*0630*/  LOP3.LUT R13, R8, 0x7, RZ, 0xc0, !PT ;  /* 0x00000007080d7812 */ /* 0x000fc800078ec0ff */
[----:B------:R-:W-:-:S07]  /*0640*/  ISETP.NE.AND P1, PT, R13, RZ, PT ;  /* 0x000000ff0d00720c */ /* 0x000fce0003f25270 */
[----:B------:R-:W-:Y:S06]  /*0650*/  @!P0 BRA `(.L_x_6) ;  /* 0x0000000000508947 */ /* 0x000fec0003800000 */
[----:B------:R-:W1:Y:S01]  /*0660*/  LDC.64 R2, c[0x0][0x380] ;  /* 0x0000e000ff027b82 */ /* 0x000e620000000a00 */
[----:B------:R-:W-:-:S05]  /*0670*/  IADD3 R11, PT, PT, R9, R10, RZ ;  /* 0x0000000a090b7210 */ /* 0x000fca0007ffe0ff */
[----:B-1----:R-:W-:-:S05]  /*0680*/  IMAD.WIDE R2, R11, 0x4, R2 ;  /* 0x000000040b027825 */ /* 0x002fca00078e0202 */
[----:B0-----:R-:W2:Y:S04]  /*0690*/  LDG.E R11, desc[UR6][R2.64] ;  /* 0x00000006020b7981 */ /* 0x001ea8000c1e1900 */
[----:B------:R-:W3:Y:S04]  /*06a0*/  LDG.E R12, desc[UR6][R2.64+0x4] ;  /* 0x00000406020c7981 */ /* 0x000ee8000c1e1900 */
[----:B------:R-:W4:Y:S04]  /*06b0*/  LDG.E R14, desc[UR6][R2.64+0x8] ;  /* 0x00000806020e7981 */ /* 0x000f28000c1e1900 */
[----:B------:R-:W5:Y:S04]  /*06c0*/  LDG.E R16, desc[UR6][R2.64+0xc] ;  /* 0x00000c0602107981 */ /* 0x000f68000c1e1900 */
[----:B------:R-:W5:Y:S04]  /*06d0*/  LDG.E R18, desc[UR6][R2.64+0x10] ;  /* 0x0000100602127981 */ /* 0x000f68000c1e1900 */
[----:B------:R-:W5:Y:S04]  /*06e0*/  LDG.E R20, desc[UR6][R2.64+0x14] ;  /* 0x0000140602147981 */ /* 0x000f68000c1e1900 */
[----:B------:R-:W5:Y:S04]  /*06f0*/  LDG.E R22, desc[UR6][R2.64+0x18] ;  /* 0x0000180602167981 */ /* 0x000f68000c1e1900 */
[----:B------:R-:W5:Y:S01]  /*0700*/  LDG.E R24, desc[UR6][R2.64+0x1c] ;  /* 0x00001c0602187981 */ /* 0x000f62000c1e1900 */
[----:B------:R-:W-:-:S02]  /*0710*/  VIADD R10, R10, 0x8 ;  /* 0x000000080a0a7836 */ /* 0x000fc40000000000 */
[----:B--2---:R-:W-:-:S04]  /*0720*/  FMUL R11, R6, R11 ;  /* 0x0000000b060b7220 */ /* 0x004fc80000400000 */
[----:B---3--:R-:W-:-:S04]  /*0730*/  FMUL R11, R11, R12 ;  /* 0x0000000c0b0b7220 */ /* 0x008fc80000400000 */
[----:B----4-:R-:W-:-:S04]  /*0740*/  FMUL R11, R11, R14 ;  /* 0x0000000e0b0b7220 */ /* 0x010fc80000400000 */
[----:B-----5:R-:W-:-:S04]  /*0750*/  FMUL R11, R11, R16 ;  /* 0x000000100b0b7220 */ /* 0x020fc80000400000 */
[----:B------:R-:W-:-:S04]  /*0760*/  FMUL R11, R11, R18 ;  /* 0x000000120b0b7220 */ /* 0x000fc80000400000 */
[----:B------:R-:W-:-:S04]  /*0770*/  FMUL R11, R11, R20 ;  /* 0x000000140b0b7220 */ /* 0x000fc80000400000 */
[----:B------:R-:W-:-:S04]  /*0780*/  FMUL R11, R11, R22 ;  /* 0x000000160b0b7220 */ /* 0x000fc80000400000 */
[----:B------:R-:W-:-:S07]  /*0790*/  FMUL R6, R11, R24 ;  /* 0x000000180b067220 */ /* 0x000fce0000400000 */
.L_x_6:
        /* <DEDUP_REMOVED lines=11> */
[----:B------:R-:W5:Y:S01]  /*0850*/  LDG.E R16, desc[UR6][R2.64+0xc] ;  /* 0x00000c0602107981 */ /* 0x000f62000c1e1900 */
[----:B------:R-:W-:Y:S01]  /*0860*/  IADD3 R10, PT, PT, R10, 0x4, RZ ;  /* 0x000000040a0a7810 */ /* 0x000fe20007ffe0ff */
[----:B--2---:R-:W-:-:S04]  /*0870*/  FMUL R9, R6, R9 ;  /* 0x0000000906097220 */ /* 0x004fc80000400000 */
[----:B---3--:R-:W-:-:S04]  /*0880*/  FMUL R9, R9, R12 ;  /* 0x0000000c09097220 */ /* 0x008fc80000400000 */
[----:B----4-:R-:W-:-:S04]  /*0890*/  FMUL R9, R9, R14 ;  /* 0x0000000e09097220 */ /* 0x010fc80000400000 */
[----:B-----5:R-:W-:-:S07]  /*08a0*/  FMUL R6, R9, R16 ;  /* 0x0000001009067220 */ /* 0x020fce0000400000 */
.L_x_7:
[----:B------:R-:W-:Y:S05]  /*08b0*/  @!P1 BRA `(.L_x_3) ;  /* 0x00000000002c9947 */ /* 0x000fea0003800000 */
[----:B------:R-:W1:Y:S01]  /*08c0*/  LDC.64 R12, c[0x0][0x380] ;  /* 0x0000e000ff0c7b82 */ /* 0x000e620000000a00 */
[----:B------:R-:W-:Y:S01]  /*08d0*/  IMAD R8, R5, R8, R10 ;  /* 0x0000000805087224 */ /* 0x000fe200078e020a */
[----:B------:R-:W-:-:S04]  /*08e0*/  IADD3 R11, PT, PT, -R11, RZ, RZ ;  /* 0x000000ff0b0b7210 */ /* 0x000fc80007ffe1ff */
[----:B------:R-:W-:-:S07]  /*08f0*/  IADD3 R7, PT, PT, R7, R8, RZ ;  /* 0x0000000807077210 */ /* 0x000fce0007ffe0ff */
.L_x_8:
[----:B-1----:R-:W-:-:S06]  /*0900*/  IMAD.WIDE R2, R7, 0x4, R12 ;  /* 0x0000000407027825 */ /* 0x002fcc00078e020c */
[----:B0-----:R-:W2:Y:S01]  /*0910*/  LDG.E R3, desc[UR6][R2.64] ;  /* 0x0000000602037981 */ /* 0x001ea2000c1e1900 */
[----:B------:R-:W-:Y:S02]  /*0920*/  IADD3 R11, PT, PT, R11, 0x1, RZ ;  /* 0x000000010b0b7810 */ /* 0x000fe40007ffe0ff */
[----:B------:R-:W-:Y:S02]  /*0930*/  IADD3 R7, PT, PT, R7, 0x1, RZ ;  /* 0x0000000107077810 */ /* 0x000fe40007ffe0ff */
[----:B------:R-:W-:Y:S01]  /*0940*/  ISETP.NE.AND P0, PT, R11, RZ, PT ;  /* 0x000000ff0b00720c */ /* 0x000fe20003f05270 */
[----:B--2---:R-:W-:-:S12]  /*0950*/  FMUL R6, R3, R6 ;  /* 0x0000000603067220 */ /* 0x004fd80000400000 */
[----:B------:R-:W-:Y:S05]  /*0960*/  @P0 BRA `(.L_x_8) ;  /* 0xfffffffc00e40947 */ /* 0x000fea000383ffff */
.L_x_3:
[----:B------:R-:W1:Y:S01]  /*0970*/  LDC.64 R2, c[0x0][0x388] ;  /* 0x0000e200ff027b82 */ /* 0x000e620000000a00 */
[----:B------:R-:W-:-:S04]  /*0980*/  IMAD R5, R0, R4, R5 ;  /* 0x0000000400057224 */ /* 0x000fc800078e0205 */
[----:B-1----:R-:W-:-:S05]  /*0990*/  IMAD.WIDE R2, R5, 0x4, R2 ;  /* 0x0000000405027825 */ /* 0x002fca00078e0202 */
[----:B0-----:R-:W-:Y:S01]  /*09a0*/  STG.E desc[UR6][R2.64], R6 ;  /* 0x0000000602007986 */ /* 0x001fe2000c101906 */
[----:B------:R-:W-:Y:S05]  /*09b0*/  EXIT ;  /* 0x000000000000794d */ /* 0x000fea0003800000 */
.L_x_9:
        /* <DEDUP_REMOVED lines=12> */
.L_x_26:


//--------------------- .text._Z13divide_kernelPfS_S_S_S_S_S_iiii --------------------------
	.section	.text._Z13divide_kernelPfS_S_S_S_S_S_iiii,"ax",@progbits
	.align	128
        .global         _Z13divide_kernelPfS_S_S_S_S_S_iiii
        .type           _Z13divide_kernelPfS_S_S_S_S_S_iiii,@function
        .size           _Z13divide_kernelPfS_S_S_S_S_S_iiii,(.L_x_24 - _Z13divide_kernelPfS_S_S_S_S_S_iiii)
        .other          _Z13divide_kernelPfS_S_S_S_S_S_iiii,@"STO_CUDA_ENTRY STV_DEFAULT"
_Z13divide_kernelPfS_S_S_S_S_S_iiii:
.text._Z13divide_kernelPfS_S_S_S_S_S_iiii:
[----:B------:R-:W-:Y:S01]  /*0000*/  LDC R1, c[0x0][0x37c] ;  /* 0x0000df00ff017b82 */ /* 0x000fe20000000800 */
[----:B------:R-:W0:Y:S07]  /*0010*/  S2R R0, SR_TID.X ;  /* 0x0000000000007919 */ /* 0x000e2e0000002100 */
[----:B------:R-:W1:Y:S01]  /*0020*/  LDC R2, c[0x0][0x364] ;  /* 0x0000d900ff027b82 */ /* 0x000e620000000800 */
[----:B------:R-:W2:Y:S01]  /*0030*/  LDCU.64 UR6, c[0x0][0x3b8] ;  /* 0x00007700ff0677ac */ /* 0x000ea20008000a00 */
[----:B------:R-:W1:Y:S06]  /*0040*/  S2R R5, SR_TID.Y ;  /* 0x0000000000057919 */ /* 0x000e6c0000002200 */
[----:B------:R-:W0:Y:S08]  /*0050*/  S2UR UR5, SR_CTAID.X ;  /* 0x00000000000579c3 */ /* 0x000e300000002500 */
[----:B------:R-:W0:Y:S08]  /*0060*/  LDC R3, c[0x0][0x360] ;  /* 0x0000d800ff037b82 */ /* 0x000e300000000800 */
[----:B------:R-:W1:Y:S01]  /*0070*/  S2UR UR4, SR_CTAID.Y ;  /* 0x00000000000479c3 */ /* 0x000e620000002600 */
[----:B0-----:R-:W-:-:S05]  /*0080*/  IMAD R3, R3, UR5, R0 ;  /* 0x0000000503037c24 */ /* 0x001fca000f8e0200 */
[----:B--2---:R-:W-:Y:S01]  /*0090*/  ISETP.GE.AND P0, PT, R3, UR7, PT ;  /* 0x0000000703007c0c */ /* 0x004fe2000bf06270 */
[----:B-1----:R-:W-:-:S05]  /*00a0*/  IMAD R2, R2, UR4, R5 ;  /* 0x0000000402027c24 */ /* 0x002fca000f8e0205 */
[----:B------:R-:W-:-:S13]  /*00b0*/  ISETP.GE.OR P0, PT, R2, UR6, P0 ;  /* 0x0000000602007c0c */ /* 0x000fda0008706670 */
[----:B------:R-:W-:Y:S05]  /*00c0*/  @P0 EXIT ;  /* 0x000000000000094d */ /* 0x000fea0003800000 */
[----:B------:R-:W0:Y:S01]  /*00d0*/  S2R R15, SR_CTAID.Z ;  /* 0x00000000000f7919 */ /* 0x000e220000002700 */
[----:B------:R-:W1:Y:S01]  /*00e0*/  LDC.64 R10, c[0x0][0x3a0] ;  /* 0x0000e800ff0a7b82 */ /* 0x000e620000000a00 */
[----:B------:R-:W2:Y:S01]  /*00f0*/  LDCU.64 UR4, c[0x0][0x358] ;  /* 0x00006b00ff0477ac */ /* 0x000ea20008000a00 */
[----:B------:R-:W-:-:S06]  /*0100*/  IMAD R2, R2, UR7, R3 ;  /* 0x0000000702027c24 */ /* 0x000fcc000f8e0203 */
[----:B------:R-:W3:Y:S08]  /*0110*/  LDC.64 R12, c[0x0][0x3a8] ;  /* 0x0000ea00ff0c7b82 */ /* 0x000ef00000000a00 */
[----:B------:R-:W0:Y:S08]  /*0120*/  LDC.64 R6, c[0x0][0x390] ;  /* 0x0000e400ff067b82 */ /* 0x000e300000000a00 */
[----:B------:R-:W4:Y:S01]  /*0130*/  LDC.64 R8, c[0x0][0x380] ;  /* 0x0000e000ff087b82 */ /* 0x000f220000000a00 */
[----:B-1----:R-:W-:-:S06]  /*0140*/  IMAD.WIDE R10, R3, 0x4, R10 ;  /* 0x00000004030a7825 */ /* 0x002fcc00078e020a */
[----:B--2---:R-:W2:Y:S01]  /*0150*/  LDG.E R11, desc[UR4][R10.64] ;  /* 0x000000040a0b7981 */ /* 0x004ea2000c1e1900 */
[----:B------:R-:W1:Y:S01]  /*0160*/  LDC.64 R4, c[0x0][0x388] ;  /* 0x0000e200ff047b82 */ /* 0x000e620000000a00 */
[----:B---3--:R-:W-:-:S06]  /*0170*/  IMAD.WIDE R12, R2, 0x4, R12 ;  /* 0x00000004020c7825 */ /* 0x008fcc00078e020c */
[----:B------:R-:W2:Y:S01]  /*0180*/  LDG.E R13, desc[UR4][R12.64] ;  /* 0x000000040c0d7981 */ /* 0x000ea2000c1e1900 */
[----:B0-----:R-:W-:-:S06]  /*0190*/  IMAD.WIDE.U32 R6, R15, 0x4, R6 ;  /* 0x000000040f067825 */ /* 0x001fcc00078e0006 */
[----:B------:R-:W2:Y:S01]  /*01a0*/  LDG.E R6, desc[UR4][R6.64] ;  /* 0x0000000406067981 */ /* 0x000ea2000c1e1900 */
[----:B----4-:R-:W-:-:S06]  /*01b0*/  IMAD.WIDE R8, R2, 0x4, R8 ;  /* 0x0000000402087825 */ /* 0x010fcc00078e0208 */
[----:B------:R-:W3:Y:S01]  /*01c0*/  LDG.E R9, desc[UR4][R8.64] ;  /* 0x0000000408097981 */ /* 0x000ee2000c1e1900 */
[----:B-1----:R-:W-:-:S05]  /*01d0*/  IMAD.WIDE.U32 R4, R15, 0x4, R4 ;  /* 0x000000040f047825 */ /* 0x002fca00078e0004 */
[----:B------:R-:W3:Y:S01]  /*01e0*/  LDG.E R0, desc[UR4][R4.64] ;  /* 0x0000000404007981 */ /* 0x000ee2000c1e1900 */
[----:B------:R-:W-:Y:S01]  /*01f0*/  BSSY.RECONVERGENT B0, `(.L_x_10) ;  /* 0x000000e000007945 */ /* 0x000fe20003800200 */
[----:B--2---:R-:W-:-:S04]  /*0200*/  FFMA R3, R6, R11, R13 ;  /* 0x0000000b06037223 */ /* 0x004fc8000000000d */
[----:B------:R-:W0:Y:S01]  /*0210*/  MUFU.RCP R14, R3 ;  /* 0x00000003000e7308 */ /* 0x000e220000001000 */
[----:B---3--:R-:W-:-:S07]  /*0220*/  FFMA R0, R0, R11, R9 ;  /* 0x0000000b00007223 */ /* 0x008fce0000000009 */
[----:B------:R-:W1:Y:S01]  /*0230*/  FCHK P0, R0, R3 ;  /* 0x0000000300007302 */ /* 0x000e620000000000 */
[----:B0-----:R-:W-:-:S04]  /*0240*/  FFMA R15, -R3, R14, 1 ;  /* 0x3f800000030f7423 */ /* 0x001fc8000000010e */
[----:B------:R-:W-:-:S04]  /*0250*/  FFMA R15, R14, R15, R14 ;  /* 0x0000000f0e0f7223 */ /* 0x000fc8000000000e */
[----:B------:R-:W-:-:S04]  /*0260*/  FFMA R6, R0, R15, RZ ;  /* 0x0000000f00067223 */ /* 0x000fc800000000ff */
[----:B------:R-:W-:-:S04]  /*0270*/  FFMA R7, -R3, R6, R0 ;  /* 0x0000000603077223 */ /* 0x000fc80000000100 */
[----:B------:R-:W-:Y:S01]  /*0280*/  FFMA R7, R15, R7, R6 ;  /* 0x000000070f077223 */ /* 0x000fe20000000006 */
[----:B-1----:R-:W-:Y:S06]  /*0290*/  @!P0 BRA `(.L_x_11) ;  /* 0x00000000000c8947 */ /* 0x002fec0003800000 */
[----:B------:R-:W-:-:S07]  /*02a0*/  MOV R4, 0x2c0 ;  /* 0x000002c000047802 */ /* 0x000fce0000000f00 */
[----:B------:R-:W-:Y:S05]  /*02b0*/  CALL.REL.NOINC `($__internal_0_$__cuda_sm3x_div_rn_noftz_f32_slowpath) ;  /* 0x0000000000187944 */ /* 0x000fea0003c00000 */
[----:B------:R-:W-:-:S07]  /*02c0*/  IMAD.MOV.U32 R7, RZ, RZ, R0 ;  /* 0x000000ffff077224 */ /* 0x000fce00078e0000 */
.L_x_11:
[----:B------:R-:W-:Y:S05]  /*02d0*/  BSYNC.RECONVERGENT B0 ;  /* 0x0000000000007941 */ /* 0x000fea0003800200 */
.L_x_10:
[----:B------:R-:W0:Y:S02]  /*02e0*/  LDC.64 R4, c[0x0][0x3b0] ;  /* 0x0000ec00ff047b82 */ /* 0x000e240000000a00 */
[----:B0-----:R-:W-:-:S05]  /*02f0*/  IMAD.WIDE R2, R2, 0x4, R4 ;  /* 0x0000000402027825 */ /* 0x001fca00078e0204 */
[----:B------:R-:W-:Y:S01]  /*0300*/  STG.E desc[UR4][R2.64], R7 ;  /* 0x0000000702007986 */ /* 0x000fe2000c101904 */
[----:B------:R-:W-:Y:S05]  /*0310*/  EXIT ;  /* 0x000000000000794d */ /* 0x000fea0003800000 */
        .weak           $__internal_0_$__cuda_sm3x_div_rn_noftz_f32_slowpath
        .type           $__internal_0_$__cuda_sm3x_div_rn_noftz_f32_slowpath,@function
        .size           $__internal_0_$__cuda_sm3x_div_rn_noftz_f32_slowpath,(.L_x_24 - $__internal_0_$__cuda_sm3x_div_rn_noftz_f32_slowpath)
$__internal_0_$__cuda_sm3x_div_rn_noftz_f32_slowpath:
[--C-:B------:R-:W-:Y:S01]  /*0320*/  SHF.R.U32.HI R6, RZ, 0x17, R3.reuse ;  /* 0x00000017ff067819 */ /* 0x100fe20000011603 */
[----:B------:R-:W-:Y:S01]  /*0330*/  BSSY.RECONVERGENT B1, `(.L_x_12) ;  /* 0x0000064000017945 */ /* 0x000fe20003800200 */
[--C-:B------:R-:W-:Y:S01]  /*0340*/  SHF.R.U32.HI R5, RZ, 0x17, R0.reuse ;  /* 0x00000017ff057819 */ /* 0x100fe20000011600 */
[----:B------:R-:W-:Y:S01]  /*0350*/  IMAD.MOV.U32 R7, RZ, RZ, R0 ;  /* 0x000000ffff077224 */ /* 0x000fe200078e0000 */
[----:B------:R-:W-:Y:S01]  /*0360*/  LOP3.LUT R6, R6, 0xff, RZ, 0xc0, !PT ;  /* 0x000000ff06067812 */ /* 0x000fe200078ec0ff */
[----:B------:R-:W-:Y:S01]  /*0370*/  IMAD.MOV.U32 R8, RZ, RZ, R3 ;  /* 0x000000ffff087224 */ /* 0x000fe200078e0003 */
[----:B------:R-:W-:-:S03]  /*0380*/  LOP3.LUT R5, R5, 0xff, RZ, 0xc0, !PT ;  /* 0x000000ff05057812 */ /* 0x000fc600078ec0ff */
[----:B------:R-:W-:Y:S02]  /*0390*/  VIADD R11, R6, 0xffffffff ;  /* 0xffffffff060b7836 */ /* 0x000fe40000000000 */
[----:B------:R-:W-:-:S03]  /*03a0*/  VIADD R10, R5, 0xffffffff ;  /* 0xffffffff050a7836 */ /* 0x000fc60000000000 */
[----:B------:R-:W-:-:S04]  /*03b0*/  ISETP.GT.U32.AND P0, PT, R11, 0xfd, PT ;  /* 0x000000fd0b00780c */ /* 0x000fc80003f04070 */
[----:B------:R-:W-:-:S13]  /*03c0*/  ISETP.GT.U32.OR P0, PT, R10, 0xfd, P0 ;  /* 0x000000fd0a00780c */ /* 0x000fda0000704470 */
[----:B------:R-:W-:Y:S01]  /*03d0*/  @!P0 IMAD.MOV.U32 R9, RZ, RZ, RZ ;  /* 0x000000ffff098224 */ /* 0x000fe200078e00ff */
[----:B------:R-:W-:Y:S06]  /*03e0*/  @!P0 BRA `(.L_x_13) ;  /* 0x00000000005c8947 */ /* 0x000fec0003800000 */
[----:B------:R-:W-:Y:S02]  /*03f0*/  FSETP.GTU.FTZ.AND P0, PT, |R0|, +INF , PT ;  /* 0x7f8000000000780b */ /* 0x000fe40003f1c200 */
[----:B------:R-:W-:-:S04]  /*0400*/  FSETP.GTU.FTZ.AND P1, PT, |R3|, +INF , PT ;  /* 0x7f8000000300780b */ /* 0x000fc80003f3c200 */
[----:B------:R-:W-:-:S13]  /*0410*/  PLOP3.LUT P0, PT, P0, P1, PT, 0xf8, 0x8f ;  /* 0x00000000008f781c */ /* 0x000fda0000703f70 */
[----:B------:R-:W-:Y:S05]  /*0420*/  @P0 BRA `(.L_x_14) ;  /* 0x00000004004c0947 */ /* 0x000fea0003800000 */
[----:B------:R-:W-:-:S13]  /*0430*/  LOP3.LUT P0, RZ, R8, 0x7fffffff, R7, 0xc8, !PT ;  /* 0x7fffffff08ff7812 */ /* 0x000fda000780c807 */
[----:B------:R-:W-:Y:S05]  /*0440*/  @!P0 BRA `(.L_x_15) ;  /* 0x00000004003c8947 */ /* 0x000fea0003800000 */
[C---:B------:R-:W-:Y:S02]  /*0450*/  FSETP.NEU.FTZ.AND P2, PT, |R0|.reuse, +INF , PT ;  /* 0x7f8000000000780b */ /* 0x040fe40003f5d200 */
[----:B------:R-:W-:Y:S02]  /*0460*/  FSETP.NEU.FTZ.AND P1, PT, |R3|, +INF , PT ;  /* 0x7f8000000300780b */ /* 0x000fe40003f3d200 */
[----:B------:R-:W-:-:S11]  /*0470*/  FSETP.NEU.FTZ.AND P0, PT, |R0|, +INF , PT ;  /* 0x7f8000000000780b */ /* 0x000fd60003f1d200 */
[----:B------:R-:W-:Y:S05]  /*0480*/  @!P1 BRA !P2, `(.L_x_15) ;  /* 0x00000004002c9947 */ /* 0x000fea0005000000 */
[----:B------:R-:W-:-:S04]  /*0490*/  LOP3.LUT P2, RZ, R7, 0x7fffffff, RZ, 0xc0, !PT ;  /* 0x7fffffff07ff7812 */ /* 0x000fc8000784c0ff */
[----:B------:R-:W-:-:S13]  /*04a0*/  PLOP3.LUT P1, PT, P1, P2, PT, 0x2f, 0xf2 ;  /* 0x0000000000f2781c */ /* 0x000fda0000f24577 */
[----:B------:R-:W-:Y:S05]  /*04b0*/  @P1 BRA `(.L_x_16) ;  /* 0x0000000400181947 */ /* 0x000fea0003800000 */
[----:B------:R-:W-:-:S04]  /*04c0*/  LOP3.LUT P1, RZ, R8, 0x7fffffff, RZ, 0xc0, !PT ;  /* 0x7fffffff08ff7812 */ /* 0x000fc8000782c0ff */
[----:B------:R-:W-:-:S13]  /*04d0*/  PLOP3.LUT P0, PT, P0, P1, PT, 0x2f, 0xf2 ;  /* 0x0000000000f2781c */ /* 0x000fda0000702577 */
[----:B------:R-:W-:Y:S05]  /*04e0*/  @P0 BRA `(.L_x_17) ;  /* 0x0000000400000947 */ /* 0x000fea0003800000 */
[----:B------:R-:W-:Y:S02]  /*04f0*/  ISETP.GE.AND P0, PT, R10, RZ, PT ;  /* 0x000000ff0a00720c */ /* 0x000fe40003f06270 */
[----:B------:R-:W-:-:S11]  /*0500*/  ISETP.GE.AND P1, PT, R11, RZ, PT ;  /* 0x000000ff0b00720c */ /* 0x000fd60003f26270 */
[----:B------:R-:W-:Y:S02]  /*0510*/  @P0 IMAD.MOV.U32 R9, RZ, RZ, RZ ;  /* 0x000000ffff090224 */ /* 0x000fe400078e00ff */
[----:B------:R-:W-:Y:S01]  /*0520*/  @!P0 FFMA R7, R0, 1.84467440737095516160e+19, RZ ;  /* 0x5f80000000078823 */ /* 0x000fe200000000ff */
[----:B------:R-:W-:Y:S02]  /*0530*/  @!P0 IMAD.MOV.U32 R9, RZ, RZ, -0x40 ;  /* 0xffffffc0ff098424 */ /* 0x000fe400078e00ff */
[----:B------:R-:W-:Y:S02]  /*0540*/  @!P1 FFMA R8, R3, 1.84467440737095516160e+19, RZ ;  /* 0x5f80000003089823 */ /* 0x000fe400000000ff */
[----:B------:R-:W-:-:S07]  /*0550*/  @!P1 VIADD R9, R9, 0x40 ;  /* 0x0000004009099836 */ /* 0x000fce0000000000 */
.L_x_13:
[----:B------:R-:W-:Y:S01]  /*0560*/  LEA R3, R6, 0xc0800000, 0x17 ;  /* 0xc080000006037811 */ /* 0x000fe200078eb8ff */
[----:B------:R-:W-:Y:S01]  /*0570*/  VIADD R5, R5, 0xffffff81 ;  /* 0xffffff8105057836 */ /* 0x000fe20000000000 */
[----:B------:R-:W-:Y:S03]  /*0580*/  BSSY.RECONVERGENT B2, `(.L_x_18) ;  /* 0x0000035000027945 */ /* 0x000fe60003800200 */
[----:B------:R-:W-:Y:S01]  /*0590*/  IMAD.IADD R3, R8, 0x1, -R3 ;  /* 0x0000000108037824 */ /* 0x000fe200078e0a03 */
[C---:B------:R-:W-:Y:S01]  /*05a0*/  IADD3 R6, PT, PT, R5.reuse, 0x7f, -R6 ;  /* 0x0000007f05067810 */ /* 0x040fe20007ffe806 */
[----:B------:R-:W-:Y:S02]  /*05b0*/  IMAD R0, R5, -0x800000, R7 ;  /* 0xff80000005007824 */ /* 0x000fe400078e0207 */
[----:B------:R-:W0:Y:S01]  /*05c0*/  MUFU.RCP R8, R3 ;  /* 0x0000000300087308 */ /* 0x000e220000001000 */
[----:B------:R-:W-:Y:S01]  /*05d0*/  FADD.FTZ R11, -R3, -RZ ;  /* 0x800000ff030b7221 */ /* 0x000fe20000010100 */
[----:B------:R-:W-:-:S03]  /*05e0*/  IMAD.IADD R6, R6, 0x1, R9 ;  /* 0x0000000106067824 */ /* 0x000fc600078e0209 */
[----:B0-----:R-:W-:-:S04]  /*05f0*/  FFMA R13, R8, R11, 1 ;  /* 0x3f800000080d7423 */ /* 0x001fc8000000000b */
[----:B------:R-:W-:-:S04]  /*0600*/  FFMA R10, R8, R13, R8 ;  /* 0x0000000d080a7223 */ /* 0x000fc80000000008 */
[----:B------:R-:W-:-:S04]  /*0610*/  FFMA R7, R0, R10, RZ ;  /* 0x0000000a00077223 */ /* 0x000fc800000000ff */
[----:B------:R-:W-:-:S04]  /*0620*/  FFMA R8, R11, R7, R0 ;  /* 0x000000070b087223 */ /* 0x000fc80000000000 */
[----:B------:R-:W-:-:S04]  /*0630*/  FFMA R7, R10, R8, R7 ;  /* 0x000000080a077223 */ /* 0x000fc80000000007 */
[----:B------:R-:W-:-:S04]  /*0640*/  FFMA R8, R11, R7, R0 ;  /* 0x000000070b087223 */ /* 0x000fc80000000000 */
[----:B------:R-:W-:-:S05]  /*0650*/  FFMA R0, R10, R8, R7 ;  /* 0x000000080a007223 */ /* 0x000fca0000000007 */
[----:B------:R-:W-:-:S04]  /*0660*/  SHF.R.U32.HI R3, RZ, 0x17, R0 ;  /* 0x00000017ff037819 */ /* 0x000fc80000011600 */
[----:B------:R-:W-:-:S05]  /*0670*/  LOP3.LUT R3, R3, 0xff, RZ, 0xc0, !PT ;  /* 0x000000ff03037812 */ /* 0x000fca00078ec0ff */
[----:B------:R-:W-:-:S04]  /*0680*/  IMAD.IADD R9, R3, 0x1, R6 ;  /* 0x0000000103097824 */ /* 0x000fc800078e0206 */
[----:B------:R-:W-:-:S05]  /*0690*/  VIADD R3, R9, 0xffffffff ;  /* 0xffffffff09037836 */ /* 0x000fca0000000000 */
[----:B------:R-:W-:-:S13]  /*06a0*/  ISETP.GE.U32.AND P0, PT, R3, 0xfe, PT ;  /* 0x000000fe0300780c */ /* 0x000fda0003f06070 */
[----:B------:R-:W-:Y:S05]  /*06b0*/  @!P0 BRA `(.L_x_19) ;  /* 0x0000000000808947 */ /* 0x000fea0003800000 */
[----:B------:R-:W-:-:S13]  /*06c0*/  ISETP.GT.AND P0, PT, R9, 0xfe, PT ;  /* 0x000000fe0900780c */ /* 0x000fda0003f04270 */
[----:B------:R-:W-:Y:S05]  /*06d0*/  @P0 BRA `(.L_x_20) ;  /* 0x00000000006c0947 */ /* 0x000fea0003800000 */
[----:B------:R-:W-:-:S13]  /*06e0*/  ISETP.GE.AND P0, PT, R9, 0x1, PT ;  /* 0x000000010900780c */ /* 0x000fda0003f06270 */
[----:B------:R-:W-:Y:S05]  /*06f0*/  @P0 BRA `(.L_x_21) ;  /* 0x0000000000740947 */ /* 0x000fea0003800000 */
[----:B------:R-:W-:Y:S02]  /*0700*/  ISETP.GE.AND P0, PT, R9, -0x18, PT ;  /* 0xffffffe80900780c */ /* 0x000fe40003f06270 */
[----:B------:R-:W-:-:S11]  /*0710*/  LOP3.LUT R0, R0, 0x80000000, RZ, 0xc0, !PT ;  /* 0x8000000000007812 */ /* 0x000fd600078ec0ff */
[----:B------:R-:W-:Y:S05]  /*0720*/  @!P0 BRA `(.L_x_21) ;  /* 0x0000000000688947 */ /* 0x000fea0003800000 */
[CCC-:B------:R-:W-:Y:S01]  /*0730*/  FFMA.RZ R3, R10.reuse, R8.reuse, R7.reuse ;  /* 0x000000080a037223 */ /* 0x1c0fe2000000c007 */
[CCC-:B------:R-:W-:Y:S01]  /*0740*/  FFMA.RM R6, R10.reuse, R8.reuse, R7.reuse ;  /* 0x000000080a067223 */ /* 0x1c0fe20000004007 */
[C---:B------:R-:W-:Y:S02]  /*0750*/  ISETP.NE.AND P2, PT, R9.reuse, RZ, PT ;  /* 0x000000ff0900720c */ /* 0x040fe40003f45270 */
[----:B------:R-:W-:Y:S02]  /*0760*/  ISETP.NE.AND P1, PT, R9, RZ, PT ;  /* 0x000000ff0900720c */ /* 0x000fe40003f25270 */
[----:B------:R-:W-:Y:S01]  /*0770*/  LOP3.LUT R5, R3, 0x7fffff, RZ, 0xc0, !PT ;  /* 0x007fffff03057812 */ /* 0x000fe200078ec0ff */
[----:B------:R-:W-:Y:S01]  /*0780*/  FFMA.RP R3, R10, R8, R7 ;  /* 0x000000080a037223 */ /* 0x000fe20000008007 */
[----:B------:R-:W-:Y:S02]  /*0790*/  VIADD R8, R9, 0x20 ;  /* 0x0000002009087836 */ /* 0x000fe40000000000 */
[----:B------:R-:W-:Y:S01]  /*07a0*/  LOP3.LUT R5, R5, 0x800000, RZ, 0xfc, !PT ;  /* 0x0080000005057812 */ /* 0x000fe200078efcff */
[----:B------:R-:W-:Y:S01]  /*07b0*/  IMAD.MOV R7, RZ, RZ, -R9 ;  /* 0x000000ffff077224 */ /* 0x000fe200078e0a09 */
[----:B------:R-:W-:-:S02]  /*07c0*/  FSETP.NEU.FTZ.AND P0, PT, R3, R6, PT ;  /* 0x000000060300720b */ /* 0x000fc40003f1d000 */
[----:B------:R-:W-:Y:S02]  /*07d0*/  SHF.L.U32 R8, R5, R8, RZ ;  /* 0x0000000805087219 */ /* 0x000fe400000006ff */
[----:B------:R-:W-:Y:S02]  /*07e0*/  SEL R6, R7, RZ, P2 ;  /* 0x000000ff07067207 */ /* 0x000fe40001000000 */
[----:B------:R-:W-:Y:S02]  /*07f0*/  ISETP.NE.AND P1, PT, R8, RZ, P1 ;  /* 0x000000ff0800720c */ /* 0x000fe40000f25270 */
[----:B------:R-:W-:Y:S02]  /*0800*/  SHF.R.U32.HI R6, RZ, R6, R5 ;  /* 0x00000006ff067219 */ /* 0x000fe40000011605 */
[----:B------:R-:W-:Y:S02]  /*0810*/  PLOP3.LUT P0, PT, P0, P1, PT, 0xf8, 0x8f ;  /* 0x00000000008f781c */ /* 0x000fe40000703f70 */
[----:B------:R-:W-:-:S02]  /*0820*/  SHF.R.U32.HI R8, RZ, 0x1, R6 ;  /* 0x00000001ff087819 */ /* 0x000fc40000011606 */
[----:B------:R-:W-:-:S04]  /*0830*/  SEL R3, RZ, 0x1, !P0 ;  /* 0x00000001ff037807 */ /* 0x000fc80004000000 */
[----:B------:R-:W-:-:S04]  /*0840*/  LOP3.LUT R3, R3, 0x1, R8, 0xf8, !PT ;  /* 0x0000000103037812 */ /* 0x000fc800078ef808 */
[----:B------:R-:W-:-:S05]  /*0850*/  LOP3.LUT R3, R3, R6, RZ, 0xc0, !PT ;  /* 0x0000000603037212 */ /* 0x000fca00078ec0ff */
[----:B------:R-:W-:-:S05]  /*0860*/  IMAD.IADD R3, R8, 0x1, R3 ;  /* 0x0000000108037824 */ /* 0x000fca00078e0203 */
[----:B------:R-:W-:Y:S01]  /*0870*/  LOP3.LUT R0, R3, R0, RZ, 0xfc, !PT ;  /* 0x0000000003007212 */ /* 0x000fe200078efcff */
[----:B------:R-:W-:Y:S06]  /*0880*/  BRA `(.L_x_21) ;  /* 0x0000000000107947 */ /* 0x000fec0003800000 */
.L_x_20:
[----:B------:R-:W-:-:S04]  /*0890*/  LOP3.LUT R0, R0, 0x80000000, RZ, 0xc0, !PT ;  /* 0x8000000000007812 */ /* 0x000fc800078ec0ff */
[----:B------:R-:W-:Y:S01]  /*08a0*/  LOP3.LUT R0, R0, 0x7f800000, RZ, 0xfc, !PT ;  /* 0x7f80000000007812 */ /* 0x000fe200078efcff */
[----:B------:R-:W-:Y:S06]  /*08b0*/  BRA `(.L_x_21) ;  /* 0x0000000000047947 */ /* 0x000fec0003800000 */
.L_x_19:
[----:B------:R-:W-:-:S07]  /*08c0*/  IMAD R0, R6, 0x800000, R0 ;  /* 0x0080000006007824 */ /* 0x000fce00078e0200 */
.L_x_21:
[----:B------:R-:W-:Y:S05]  /*08d0*/  BSYNC.RECONVERGENT B2 ;  /* 0x0000000000027941 */ /* 0x000fea0003800200 */
.L_x_18:
[----:B------:R-:W-:Y:S05]  /*08e0*/  BRA `(.L_x_22) ;  /* 0x0000000000207947 */ /* 0x000fea0003800000 */
.L_x_17:
[----:B------:R-:W-:-:S04]  /*08f0*/  LOP3.LUT R0, R8, 0x80000000, R7, 0x48, !PT ;  /* 0x8000000008007812 */ /* 0x000fc800078e4807 */
[----:B------:R-:W-:Y:S01]  /*0900*/  LOP3.LUT R0, R0, 0x7f800000, RZ, 0xfc, !PT ;  /* 0x7f80000000007812 */ /* 0x000fe200078efcff */
[----:B------:R-:W-:Y:S06]  /*0910*/  BRA `(.L_x_22) ;  /* 0x0000000000147947 */ /* 0x000fec0003800000 */
.L_x_16:
[----:B------:R-:W-:Y:S01]  /*0920*/  LOP3.LUT R0, R8, 0x80000000, R7, 0x48, !PT ;  /* 0x8000000008007812 */ /* 0x000fe200078e4807 */
[----:B------:R-:W-:Y:S06]  /*0930*/  BRA `(.L_x_22) ;  /* 0x00000000000c7947 */ /* 0x000fec0003800000 */
.L_x_15:
[----:B------:R-:W0:Y:S01]  /*0940*/  MUFU.RSQ R0, -QNAN ;  /* 0xffc0000000007908 */ /* 0x000e220000001400 */
[----:B------:R-:W-:Y:S05]  /*0950*/  BRA `(.L_x_22) ;  /* 0x0000000000047947 */ /* 0x000fea0003800000 */
.L_x_14:
[----:B------:R-:W-:-:S07]  /*0960*/  FADD.FTZ R0, R0, R3 ;  /* 0x0000000300007221 */ /* 0x000fce0000010000 */
.L_x_22:
[----:B------:R-:W-:Y:S05]  /*0970*/  BSYNC.RECONVERGENT B1 ;  /* 0x0000000000017941 */ /* 0x000fea0003800200 */
.L_x_12:
[----:B------:R-:W-:-:S04]  /*0980*/  IMAD.MOV.U32 R5, RZ, RZ, 0x0 ;  /* 0x00000000ff057424 */ /* 0x000fc800078e00ff */
[----:B0-----:R-:W-:Y:S05]  /*0990*/  RET.REL.NODEC R4 `(_Z13divide_kernelPfS_S_S_S_S_S_iiii) ;  /* 0xfffffff404987950 */ /* 0x001fea0003c3ffff */
.L_x_23:
        /* <DEDUP_REMOVED lines=14> */
.L_x_24:


//--------------------- .nv.shared._Z21prefix_product_kernelPfS_i --------------------------
	.section	.nv.shared._Z21prefix_product_kernelPfS_i,"aw",@nobits
	.sectionflags	@""
	.align	16
	.zero		1024


//--------------------- .nv.shared.reserved.0     --------------------------
	.section	.nv.shared.reserved.0,"aw",@nobits
	.weak		__nv_reservedSMEM_offset_0_alias
	.size		__nv_reservedSMEM_offset_0_alias, 0, 64
	.other		__nv_reservedSMEM_offset_0_alias,@"STO_CUDA_RESERVED_SHARED STV_DEFAULT"
__nv_reservedSMEM_offset_0_alias:
	.zero		0
	.zero		64


//--------------------- .nv.shared._Z13reduce_kernelPfS_iii --------------------------
	.section	.nv.shared._Z13reduce_kernelPfS_iii,"aw",@nobits
	.sectionflags	@""
	.align	16
	.zero		1024


//--------------------- .nv.shared._Z13divide_kernelPfS_S_S_S_S_S_iiii --------------------------
	.section	.nv.shared._Z13divide_kernelPfS_S_S_S_S_S_iiii,"aw",@nobits
	.sectionflags	@""
	.align	16
	.zero		1024


//--------------------- .nv.constant0._Z21prefix_product_kernelPfS_i --------------------------
	.section	.nv.constant0._Z21prefix_product_kernelPfS_i,"a",@progbits
	.sectionflags	@""
	.align	4
.nv.constant0._Z21prefix_product_kernelPfS_i:
	.zero		916


//--------------------- .nv.constant0._Z13reduce_kernelPfS_iii --------------------------
	.section	.nv.constant0._Z13reduce_kernelPfS_iii,"a",@progbits
	.sectionflags	@""
	.align	4
.nv.constant0._Z13reduce_kernelPfS_iii:
	.zero		924


//--------------------- .nv.constant0._Z13divide_kernelPfS_S_S_S_S_S_iiii --------------------------
	.section	.nv.constant0._Z13divide_kernelPfS_S_S_S_S_S_iiii,"a",@progbits
	.sectionflags	@""
	.align	4
.nv.constant0._Z13divide_kernelPfS_S_S_S_S_S_iiii:
	.zero		968


//--------------------- SYMBOLS --------------------------

	.type		.nv.reservedSmem.offset0,@object
	.size		.nv.reservedSmem.offset0,0x4
	.type		.nv.reservedSmem.cap,@object
	.size		.nv.reservedSmem.cap,0x4
